//
// Generated by NVIDIA NVVM Compiler
//
// Compiler Build ID: CL-36424714
// Cuda compilation tools, release 13.0, V13.0.88
// Based on NVVM 20.0.0
//

.version 9.0
.target sm_100
.address_size 64

	// .globl	_Z36voxel_sampling_idx_binary_gpu_kerneliiiiffffiiPKfPKxPKiS0_S4_PiS5_S5_S5_
.extern .func  (.param .b32 func_retval0) vprintf
(
	.param .b64 vprintf_param_0,
	.param .b64 vprintf_param_1
)
;
.global .align 1 .b8 $str[6] = {104, 101, 114, 101, 10};
.global .align 1 .b8 $str$1[8] = {37, 100, 44, 32, 37, 100, 10};

.visible .entry _Z36voxel_sampling_idx_binary_gpu_kerneliiiiffffiiPKfPKxPKiS0_S4_PiS5_S5_S5_(
	.param .u32 _Z36voxel_sampling_idx_binary_gpu_kerneliiiiffffiiPKfPKxPKiS0_S4_PiS5_S5_S5__param_0,
	.param .u32 _Z36voxel_sampling_idx_binary_gpu_kerneliiiiffffiiPKfPKxPKiS0_S4_PiS5_S5_S5__param_1,
	.param .u32 _Z36voxel_sampling_idx_binary_gpu_kerneliiiiffffiiPKfPKxPKiS0_S4_PiS5_S5_S5__param_2,
	.param .u32 _Z36voxel_sampling_idx_binary_gpu_kerneliiiiffffiiPKfPKxPKiS0_S4_PiS5_S5_S5__param_3,
	.param .f32 _Z36voxel_sampling_idx_binary_gpu_kerneliiiiffffiiPKfPKxPKiS0_S4_PiS5_S5_S5__param_4,
	.param .f32 _Z36voxel_sampling_idx_binary_gpu_kerneliiiiffffiiPKfPKxPKiS0_S4_PiS5_S5_S5__param_5,
	.param .f32 _Z36voxel_sampling_idx_binary_gpu_kerneliiiiffffiiPKfPKxPKiS0_S4_PiS5_S5_S5__param_6,
	.param .f32 _Z36voxel_sampling_idx_binary_gpu_kerneliiiiffffiiPKfPKxPKiS0_S4_PiS5_S5_S5__param_7,
	.param .u32 _Z36voxel_sampling_idx_binary_gpu_kerneliiiiffffiiPKfPKxPKiS0_S4_PiS5_S5_S5__param_8,
	.param .u32 _Z36voxel_sampling_idx_binary_gpu_kerneliiiiffffiiPKfPKxPKiS0_S4_PiS5_S5_S5__param_9,
	.param .u64 .ptr .align 1 _Z36voxel_sampling_idx_binary_gpu_kerneliiiiffffiiPKfPKxPKiS0_S4_PiS5_S5_S5__param_10,
	.param .u64 .ptr .align 1 _Z36voxel_sampling_idx_binary_gpu_kerneliiiiffffiiPKfPKxPKiS0_S4_PiS5_S5_S5__param_11,
	.param .u64 .ptr .align 1 _Z36voxel_sampling_idx_binary_gpu_kerneliiiiffffiiPKfPKxPKiS0_S4_PiS5_S5_S5__param_12,
	.param .u64 .ptr .align 1 _Z36voxel_sampling_idx_binary_gpu_kerneliiiiffffiiPKfPKxPKiS0_S4_PiS5_S5_S5__param_13,
	.param .u64 .ptr .align 1 _Z36voxel_sampling_idx_binary_gpu_kerneliiiiffffiiPKfPKxPKiS0_S4_PiS5_S5_S5__param_14,
	.param .u64 .ptr .align 1 _Z36voxel_sampling_idx_binary_gpu_kerneliiiiffffiiPKfPKxPKiS0_S4_PiS5_S5_S5__param_15,
	.param .u64 .ptr .align 1 _Z36voxel_sampling_idx_binary_gpu_kerneliiiiffffiiPKfPKxPKiS0_S4_PiS5_S5_S5__param_16,
	.param .u64 .ptr .align 1 _Z36voxel_sampling_idx_binary_gpu_kerneliiiiffffiiPKfPKxPKiS0_S4_PiS5_S5_S5__param_17,
	.param .u64 .ptr .align 1 _Z36voxel_sampling_idx_binary_gpu_kerneliiiiffffiiPKfPKxPKiS0_S4_PiS5_S5_S5__param_18
)
{
	.local .align 8 .b8 	__local_depot0[8];
	.reg .b64 	%SP;
	.reg .b64 	%SPL;
	.reg .pred 	%p<41>;
	.reg .b32 	%r<262>;
	.reg .b32 	%f<45>;
	.reg .b64 	%rd<117>;
	.reg .b64 	%fd<30>;

	mov.u64 	%SPL, __local_depot0;
	cvta.local.u64 	%SP, %SPL;
	ld.param.u32 	%r59, [_Z36voxel_sampling_idx_binary_gpu_kerneliiiiffffiiPKfPKxPKiS0_S4_PiS5_S5_S5__param_0];
	ld.param.u32 	%r62, [_Z36voxel_sampling_idx_binary_gpu_kerneliiiiffffiiPKfPKxPKiS0_S4_PiS5_S5_S5__param_1];
	ld.param.u32 	%r63, [_Z36voxel_sampling_idx_binary_gpu_kerneliiiiffffiiPKfPKxPKiS0_S4_PiS5_S5_S5__param_2];
	ld.param.u32 	%r60, [_Z36voxel_sampling_idx_binary_gpu_kerneliiiiffffiiPKfPKxPKiS0_S4_PiS5_S5_S5__param_3];
	ld.param.f32 	%f8, [_Z36voxel_sampling_idx_binary_gpu_kerneliiiiffffiiPKfPKxPKiS0_S4_PiS5_S5_S5__param_4];
	ld.param.f32 	%f9, [_Z36voxel_sampling_idx_binary_gpu_kerneliiiiffffiiPKfPKxPKiS0_S4_PiS5_S5_S5__param_5];
	ld.param.f32 	%f10, [_Z36voxel_sampling_idx_binary_gpu_kerneliiiiffffiiPKfPKxPKiS0_S4_PiS5_S5_S5__param_6];
	ld.param.f32 	%f11, [_Z36voxel_sampling_idx_binary_gpu_kerneliiiiffffiiPKfPKxPKiS0_S4_PiS5_S5_S5__param_7];
	ld.param.u32 	%r61, [_Z36voxel_sampling_idx_binary_gpu_kerneliiiiffffiiPKfPKxPKiS0_S4_PiS5_S5_S5__param_9];
	ld.param.u64 	%rd12, [_Z36voxel_sampling_idx_binary_gpu_kerneliiiiffffiiPKfPKxPKiS0_S4_PiS5_S5_S5__param_10];
	ld.param.u64 	%rd19, [_Z36voxel_sampling_idx_binary_gpu_kerneliiiiffffiiPKfPKxPKiS0_S4_PiS5_S5_S5__param_11];
	ld.param.u64 	%rd20, [_Z36voxel_sampling_idx_binary_gpu_kerneliiiiffffiiPKfPKxPKiS0_S4_PiS5_S5_S5__param_17];
	ld.param.u64 	%rd18, [_Z36voxel_sampling_idx_binary_gpu_kerneliiiiffffiiPKfPKxPKiS0_S4_PiS5_S5_S5__param_18];
	cvta.to.global.u64 	%rd1, %rd20;
	cvta.to.global.u64 	%rd2, %rd19;
	mul.lo.s32 	%r64, %r62, %r59;
	min.s32 	%r65, %r64, %r63;
	setp.lt.s32 	%p1, %r65, 1;
	@%p1 bra 	$L__BB0_43;
	mov.u64 	%rd21, $str;
	cvta.global.u64 	%rd22, %rd21;
	{ // callseq 0, 0
	.param .b64 param0;
	st.param.b64 	[param0], %rd22;
	.param .b64 param1;
	st.param.b64 	[param1], 0;
	.param .b32 retval0;
	call.uni (retval0), 
	vprintf, 
	(
	param0, 
	param1
	);
	ld.param.b32 	%r66, [retval0];
	} // callseq 0
	mul.lo.s32 	%r1, %r60, %r60;
	mul.lo.s32 	%r2, %r1, %r60;
	div.rn.f32 	%f12, %f8, %f11;
	cvt.rzi.s32.f32 	%r3, %f12;
	div.rn.f32 	%f13, %f9, %f11;
	cvt.rzi.s32.f32 	%r4, %f13;
	mov.u32 	%r247, %ctaid.x;
	setp.ge.s32 	%p2, %r247, %r59;
	@%p2 bra 	$L__BB0_43;
	add.s32 	%r68, %r60, -1;
	shr.u32 	%r69, %r68, 31;
	add.s32 	%r70, %r68, %r69;
	shr.s32 	%r6, %r70, 1;
	mul.f32 	%f14, %f11, 0f3FC00000;
	mul.f32 	%f1, %f14, %f14;
	div.rn.f32 	%f15, %f10, %f11;
	cvt.rzi.s32.f32 	%r71, %f15;
	mov.u32 	%r7, %tid.x;
	mov.u32 	%r8, %ntid.x;
	cvt.f64.f32 	%fd2, %f11;
	mul.f64 	%fd1, %fd2, 0d3FE0000000000000;
	add.s32 	%r9, %r71, -1;
	and.b32  	%r10, %r2, 15;
	and.b32  	%r11, %r2, 7;
	and.b32  	%r12, %r2, 2147483632;
	and.b32  	%r13, %r2, 3;
	add.u64 	%rd3, %SPL, 0;
	cvta.to.global.u64 	%rd4, %rd12;
	cvta.to.global.u64 	%rd5, %rd18;
$L__BB0_3:
	ld.param.u64 	%rd116, [_Z36voxel_sampling_idx_binary_gpu_kerneliiiiffffiiPKfPKxPKiS0_S4_PiS5_S5_S5__param_16];
	ld.param.u64 	%rd114, [_Z36voxel_sampling_idx_binary_gpu_kerneliiiiffffiiPKfPKxPKiS0_S4_PiS5_S5_S5__param_14];
	cvta.to.global.u64 	%rd24, %rd114;
	mul.wide.s32 	%rd25, %r247, 4;
	add.s64 	%rd6, %rd24, %rd25;
	ld.global.u32 	%r72, [%rd6];
	setp.ge.s32 	%p3, %r7, %r72;
	cvta.to.global.u64 	%rd26, %rd116;
	add.s64 	%rd7, %rd26, %rd25;
	@%p3 bra 	$L__BB0_20;
	setp.lt.s32 	%p4, %r2, 1;
	@%p4 bra 	$L__BB0_20;
	mov.u32 	%r248, %r7;
$L__BB0_6:
	add.s32 	%r74, %r2, -1;
	setp.lt.u32 	%p5, %r74, 15;
	mov.b32 	%r252, 0;
	@%p5 bra 	$L__BB0_9;
	and.b32  	%r76, %r2, 2147483632;
	neg.s32 	%r250, %r76;
	mov.b32 	%r249, 15;
$L__BB0_8:
	.pragma "nounroll";
	ld.global.u32 	%r77, [%rd7];
	add.s32 	%r78, %r77, %r248;
	mad.lo.s32 	%r79, %r78, %r2, %r249;
	add.s32 	%r80, %r79, -15;
	mul.wide.s32 	%rd27, %r80, 4;
	add.s64 	%rd28, %rd1, %rd27;
	mov.b32 	%r81, -1;
	st.global.u32 	[%rd28], %r81;
	ld.global.u32 	%r82, [%rd7];
	add.s32 	%r83, %r82, %r248;
	mad.lo.s32 	%r84, %r83, %r2, %r249;
	add.s32 	%r85, %r84, -14;
	mul.wide.s32 	%rd29, %r85, 4;
	add.s64 	%rd30, %rd1, %rd29;
	st.global.u32 	[%rd30], %r81;
	ld.global.u32 	%r86, [%rd7];
	add.s32 	%r87, %r86, %r248;
	mad.lo.s32 	%r88, %r87, %r2, %r249;
	add.s32 	%r89, %r88, -13;
	mul.wide.s32 	%rd31, %r89, 4;
	add.s64 	%rd32, %rd1, %rd31;
	st.global.u32 	[%rd32], %r81;
	ld.global.u32 	%r90, [%rd7];
	add.s32 	%r91, %r90, %r248;
	mad.lo.s32 	%r92, %r91, %r2, %r249;
	add.s32 	%r93, %r92, -12;
	mul.wide.s32 	%rd33, %r93, 4;
	add.s64 	%rd34, %rd1, %rd33;
	st.global.u32 	[%rd34], %r81;
	ld.global.u32 	%r94, [%rd7];
	add.s32 	%r95, %r94, %r248;
	mad.lo.s32 	%r96, %r95, %r2, %r249;
	add.s32 	%r97, %r96, -11;
	mul.wide.s32 	%rd35, %r97, 4;
	add.s64 	%rd36, %rd1, %rd35;
	st.global.u32 	[%rd36], %r81;
	ld.global.u32 	%r98, [%rd7];
	add.s32 	%r99, %r98, %r248;
	mad.lo.s32 	%r100, %r99, %r2, %r249;
	add.s32 	%r101, %r100, -10;
	mul.wide.s32 	%rd37, %r101, 4;
	add.s64 	%rd38, %rd1, %rd37;
	st.global.u32 	[%rd38], %r81;
	ld.global.u32 	%r102, [%rd7];
	add.s32 	%r103, %r102, %r248;
	mad.lo.s32 	%r104, %r103, %r2, %r249;
	add.s32 	%r105, %r104, -9;
	mul.wide.s32 	%rd39, %r105, 4;
	add.s64 	%rd40, %rd1, %rd39;
	st.global.u32 	[%rd40], %r81;
	ld.global.u32 	%r106, [%rd7];
	add.s32 	%r107, %r106, %r248;
	mad.lo.s32 	%r108, %r107, %r2, %r249;
	add.s32 	%r109, %r108, -8;
	mul.wide.s32 	%rd41, %r109, 4;
	add.s64 	%rd42, %rd1, %rd41;
	st.global.u32 	[%rd42], %r81;
	ld.global.u32 	%r110, [%rd7];
	add.s32 	%r111, %r110, %r248;
	mad.lo.s32 	%r112, %r111, %r2, %r249;
	add.s32 	%r113, %r112, -7;
	mul.wide.s32 	%rd43, %r113, 4;
	add.s64 	%rd44, %rd1, %rd43;
	st.global.u32 	[%rd44], %r81;
	ld.global.u32 	%r114, [%rd7];
	add.s32 	%r115, %r114, %r248;
	mad.lo.s32 	%r116, %r115, %r2, %r249;
	add.s32 	%r117, %r116, -6;
	mul.wide.s32 	%rd45, %r117, 4;
	add.s64 	%rd46, %rd1, %rd45;
	st.global.u32 	[%rd46], %r81;
	ld.global.u32 	%r118, [%rd7];
	add.s32 	%r119, %r118, %r248;
	mad.lo.s32 	%r120, %r119, %r2, %r249;
	add.s32 	%r121, %r120, -5;
	mul.wide.s32 	%rd47, %r121, 4;
	add.s64 	%rd48, %rd1, %rd47;
	st.global.u32 	[%rd48], %r81;
	ld.global.u32 	%r122, [%rd7];
	add.s32 	%r123, %r122, %r248;
	mad.lo.s32 	%r124, %r123, %r2, %r249;
	add.s32 	%r125, %r124, -4;
	mul.wide.s32 	%rd49, %r125, 4;
	add.s64 	%rd50, %rd1, %rd49;
	st.global.u32 	[%rd50], %r81;
	ld.global.u32 	%r126, [%rd7];
	add.s32 	%r127, %r126, %r248;
	mad.lo.s32 	%r128, %r127, %r2, %r249;
	add.s32 	%r129, %r128, -3;
	mul.wide.s32 	%rd51, %r129, 4;
	add.s64 	%rd52, %rd1, %rd51;
	st.global.u32 	[%rd52], %r81;
	ld.global.u32 	%r130, [%rd7];
	add.s32 	%r131, %r130, %r248;
	mad.lo.s32 	%r132, %r131, %r2, %r249;
	add.s32 	%r133, %r132, -2;
	mul.wide.s32 	%rd53, %r133, 4;
	add.s64 	%rd54, %rd1, %rd53;
	st.global.u32 	[%rd54], %r81;
	ld.global.u32 	%r134, [%rd7];
	add.s32 	%r135, %r134, %r248;
	mad.lo.s32 	%r136, %r135, %r2, %r249;
	add.s32 	%r137, %r136, -1;
	mul.wide.s32 	%rd55, %r137, 4;
	add.s64 	%rd56, %rd1, %rd55;
	st.global.u32 	[%rd56], %r81;
	ld.global.u32 	%r138, [%rd7];
	add.s32 	%r139, %r138, %r248;
	mad.lo.s32 	%r140, %r139, %r2, %r249;
	mul.wide.s32 	%rd57, %r140, 4;
	add.s64 	%rd58, %rd1, %rd57;
	st.global.u32 	[%rd58], %r81;
	add.s32 	%r250, %r250, 16;
	add.s32 	%r249, %r249, 16;
	setp.ne.s32 	%p6, %r250, 0;
	mov.u32 	%r252, %r12;
	@%p6 bra 	$L__BB0_8;
$L__BB0_9:
	setp.eq.s32 	%p7, %r10, 0;
	@%p7 bra 	$L__BB0_19;
	add.s32 	%r141, %r10, -1;
	setp.lt.u32 	%p8, %r141, 7;
	@%p8 bra 	$L__BB0_12;
	ld.global.u32 	%r142, [%rd7];
	add.s32 	%r143, %r142, %r248;
	mad.lo.s32 	%r144, %r143, %r2, %r252;
	mul.wide.s32 	%rd59, %r144, 4;
	add.s64 	%rd60, %rd1, %rd59;
	mov.b32 	%r145, -1;
	st.global.u32 	[%rd60], %r145;
	ld.global.u32 	%r146, [%rd7];
	add.s32 	%r147, %r146, %r248;
	mad.lo.s32 	%r148, %r147, %r2, %r252;
	add.s32 	%r149, %r148, 1;
	mul.wide.s32 	%rd61, %r149, 4;
	add.s64 	%rd62, %rd1, %rd61;
	st.global.u32 	[%rd62], %r145;
	ld.global.u32 	%r150, [%rd7];
	add.s32 	%r151, %r150, %r248;
	mad.lo.s32 	%r152, %r151, %r2, %r252;
	add.s32 	%r153, %r152, 2;
	mul.wide.s32 	%rd63, %r153, 4;
	add.s64 	%rd64, %rd1, %rd63;
	st.global.u32 	[%rd64], %r145;
	ld.global.u32 	%r154, [%rd7];
	add.s32 	%r155, %r154, %r248;
	mad.lo.s32 	%r156, %r155, %r2, %r252;
	add.s32 	%r157, %r156, 3;
	mul.wide.s32 	%rd65, %r157, 4;
	add.s64 	%rd66, %rd1, %rd65;
	st.global.u32 	[%rd66], %r145;
	ld.global.u32 	%r158, [%rd7];
	add.s32 	%r159, %r158, %r248;
	mad.lo.s32 	%r160, %r159, %r2, %r252;
	add.s32 	%r161, %r160, 4;
	mul.wide.s32 	%rd67, %r161, 4;
	add.s64 	%rd68, %rd1, %rd67;
	st.global.u32 	[%rd68], %r145;
	ld.global.u32 	%r162, [%rd7];
	add.s32 	%r163, %r162, %r248;
	mad.lo.s32 	%r164, %r163, %r2, %r252;
	add.s32 	%r165, %r164, 5;
	mul.wide.s32 	%rd69, %r165, 4;
	add.s64 	%rd70, %rd1, %rd69;
	st.global.u32 	[%rd70], %r145;
	ld.global.u32 	%r166, [%rd7];
	add.s32 	%r167, %r166, %r248;
	mad.lo.s32 	%r168, %r167, %r2, %r252;
	add.s32 	%r169, %r168, 6;
	mul.wide.s32 	%rd71, %r169, 4;
	add.s64 	%rd72, %rd1, %rd71;
	st.global.u32 	[%rd72], %r145;
	ld.global.u32 	%r170, [%rd7];
	add.s32 	%r171, %r170, %r248;
	mad.lo.s32 	%r172, %r171, %r2, %r252;
	add.s32 	%r173, %r172, 7;
	mul.wide.s32 	%rd73, %r173, 4;
	add.s64 	%rd74, %rd1, %rd73;
	st.global.u32 	[%rd74], %r145;
	add.s32 	%r252, %r252, 8;
$L__BB0_12:
	setp.eq.s32 	%p9, %r11, 0;
	@%p9 bra 	$L__BB0_19;
	add.s32 	%r174, %r11, -1;
	setp.lt.u32 	%p10, %r174, 3;
	@%p10 bra 	$L__BB0_15;
	ld.global.u32 	%r175, [%rd7];
	add.s32 	%r176, %r175, %r248;
	mad.lo.s32 	%r177, %r176, %r2, %r252;
	mul.wide.s32 	%rd75, %r177, 4;
	add.s64 	%rd76, %rd1, %rd75;
	mov.b32 	%r178, -1;
	st.global.u32 	[%rd76], %r178;
	ld.global.u32 	%r179, [%rd7];
	add.s32 	%r180, %r179, %r248;
	mad.lo.s32 	%r181, %r180, %r2, %r252;
	add.s32 	%r182, %r181, 1;
	mul.wide.s32 	%rd77, %r182, 4;
	add.s64 	%rd78, %rd1, %rd77;
	st.global.u32 	[%rd78], %r178;
	ld.global.u32 	%r183, [%rd7];
	add.s32 	%r184, %r183, %r248;
	mad.lo.s32 	%r185, %r184, %r2, %r252;
	add.s32 	%r186, %r185, 2;
	mul.wide.s32 	%rd79, %r186, 4;
	add.s64 	%rd80, %rd1, %rd79;
	st.global.u32 	[%rd80], %r178;
	ld.global.u32 	%r187, [%rd7];
	add.s32 	%r188, %r187, %r248;
	mad.lo.s32 	%r189, %r188, %r2, %r252;
	add.s32 	%r190, %r189, 3;
	mul.wide.s32 	%rd81, %r190, 4;
	add.s64 	%rd82, %rd1, %rd81;
	st.global.u32 	[%rd82], %r178;
	add.s32 	%r252, %r252, 4;
$L__BB0_15:
	setp.eq.s32 	%p11, %r13, 0;
	@%p11 bra 	$L__BB0_19;
	setp.eq.s32 	%p12, %r13, 1;
	ld.global.u32 	%r191, [%rd7];
	add.s32 	%r192, %r191, %r248;
	mad.lo.s32 	%r193, %r192, %r2, %r252;
	mul.wide.s32 	%rd83, %r193, 4;
	add.s64 	%rd84, %rd1, %rd83;
	mov.b32 	%r194, -1;
	st.global.u32 	[%rd84], %r194;
	@%p12 bra 	$L__BB0_19;
	setp.eq.s32 	%p13, %r13, 2;
	ld.global.u32 	%r195, [%rd7];
	add.s32 	%r196, %r195, %r248;
	mad.lo.s32 	%r197, %r196, %r2, %r252;
	add.s32 	%r198, %r197, 1;
	mul.wide.s32 	%rd85, %r198, 4;
	add.s64 	%rd86, %rd1, %rd85;
	mov.b32 	%r199, -1;
	st.global.u32 	[%rd86], %r199;
	@%p13 bra 	$L__BB0_19;
	ld.global.u32 	%r200, [%rd7];
	add.s32 	%r201, %r200, %r248;
	mad.lo.s32 	%r202, %r201, %r2, %r252;
	add.s32 	%r203, %r202, 2;
	mul.wide.s32 	%rd87, %r203, 4;
	add.s64 	%rd88, %rd1, %rd87;
	mov.b32 	%r204, -1;
	st.global.u32 	[%rd88], %r204;
$L__BB0_19:
	add.s32 	%r248, %r248, %r8;
	ld.global.u32 	%r205, [%rd6];
	setp.lt.s32 	%p14, %r248, %r205;
	@%p14 bra 	$L__BB0_6;
$L__BB0_20:
	bar.sync 	0;
	ld.global.u32 	%r261, [%rd6];
	setp.ge.s32 	%p15, %r7, %r261;
	@%p15 bra 	$L__BB0_42;
	ld.param.u64 	%rd115, [_Z36voxel_sampling_idx_binary_gpu_kerneliiiiffffiiPKfPKxPKiS0_S4_PiS5_S5_S5__param_15];
	ld.param.u64 	%rd112, [_Z36voxel_sampling_idx_binary_gpu_kerneliiiiffffiiPKfPKxPKiS0_S4_PiS5_S5_S5__param_12];
	cvta.to.global.u64 	%rd89, %rd115;
	add.s64 	%rd8, %rd89, %rd25;
	cvta.to.global.u64 	%rd91, %rd112;
	add.s64 	%rd9, %rd91, %rd25;
	mov.u32 	%r255, %r7;
$L__BB0_22:
	ld.param.u64 	%rd113, [_Z36voxel_sampling_idx_binary_gpu_kerneliiiiffffiiPKfPKxPKiS0_S4_PiS5_S5_S5__param_13];
	ld.global.u32 	%r206, [%rd7];
	mul.lo.s32 	%r207, %r255, 3;
	mad.lo.s32 	%r208, %r206, 3, %r207;
	cvta.to.global.u64 	%rd92, %rd113;
	mul.wide.s32 	%rd93, %r208, 4;
	add.s64 	%rd94, %rd92, %rd93;
	ld.global.f32 	%f2, [%rd94];
	ld.global.f32 	%f3, [%rd94+4];
	ld.global.f32 	%f4, [%rd94+8];
	div.rn.f32 	%f16, %f2, %f11;
	cvt.rzi.s32.f32 	%r209, %f16;
	div.rn.f32 	%f17, %f3, %f11;
	cvt.rzi.s32.f32 	%r210, %f17;
	div.rn.f32 	%f18, %f4, %f11;
	cvt.rzi.s32.f32 	%r211, %f18;
	cvt.rn.f32.s32 	%f19, %r209;
	mul.f32 	%f20, %f11, %f19;
	cvt.f64.f32 	%fd3, %f20;
	add.f64 	%fd4, %fd1, %fd3;
	cvt.f64.f32 	%fd5, %f2;
	setp.gt.f64 	%p16, %fd4, %fd5;
	selp.b32 	%r212, -2, -1, %p16;
	add.s32 	%r213, %r212, %r209;
	selp.b32 	%r214, 1, 2, %p16;
	add.s32 	%r215, %r214, %r209;
	cvt.rn.f32.s32 	%f21, %r210;
	mul.f32 	%f22, %f11, %f21;
	cvt.f64.f32 	%fd6, %f22;
	add.f64 	%fd7, %fd1, %fd6;
	cvt.f64.f32 	%fd8, %f3;
	setp.gt.f64 	%p17, %fd7, %fd8;
	selp.b32 	%r216, -2, -1, %p17;
	add.s32 	%r30, %r216, %r210;
	selp.b32 	%r217, 1, 2, %p17;
	add.s32 	%r31, %r217, %r210;
	cvt.rn.f32.s32 	%f23, %r211;
	mul.f32 	%f24, %f11, %f23;
	cvt.f64.f32 	%fd9, %f24;
	add.f64 	%fd10, %fd1, %fd9;
	cvt.f64.f32 	%fd11, %f4;
	setp.gt.f64 	%p18, %fd10, %fd11;
	selp.b32 	%r218, -2, -1, %p18;
	add.s32 	%r32, %r218, %r211;
	selp.b32 	%r219, 1, 2, %p18;
	add.s32 	%r33, %r219, %r211;
	max.s32 	%r256, %r213, 0;
	add.s32 	%r220, %r3, -1;
	min.s32 	%r35, %r215, %r220;
	setp.gt.s32 	%p19, %r256, %r35;
	@%p19 bra 	$L__BB0_41;
	max.s32 	%r36, %r30, 0;
	add.s32 	%r221, %r4, -1;
	min.s32 	%r37, %r31, %r221;
	max.s32 	%r38, %r32, 0;
	min.s32 	%r39, %r33, %r9;
$L__BB0_24:
	setp.gt.s32 	%p20, %r36, %r37;
	@%p20 bra 	$L__BB0_39;
	mov.u32 	%r257, %r36;
$L__BB0_26:
	setp.gt.s32 	%p21, %r38, %r39;
	@%p21 bra 	$L__BB0_38;
	mov.u32 	%r258, %r38;
$L__BB0_28:
	mov.u32 	%r42, %r258;
	mad.lo.s32 	%r222, %r42, %r4, %r257;
	mad.lo.s32 	%r223, %r222, %r3, %r256;
	cvt.s64.s32 	%rd10, %r223;
	ld.global.u32 	%r43, [%rd8];
	ld.global.u32 	%r224, [%rd9];
	add.s32 	%r225, %r43, %r224;
	add.s32 	%r44, %r225, -1;
	mul.wide.s32 	%rd95, %r43, 8;
	add.s64 	%rd96, %rd2, %rd95;
	ld.global.u64 	%rd97, [%rd96];
	setp.gt.s64 	%p22, %rd97, %rd10;
	@%p22 bra 	$L__BB0_37;
	mul.wide.s32 	%rd98, %r44, 8;
	add.s64 	%rd99, %rd2, %rd98;
	ld.global.u64 	%rd100, [%rd99];
	setp.lt.s64 	%p23, %rd100, %rd10;
	setp.gt.s32 	%p24, %r43, %r44;
	or.pred  	%p25, %p23, %p24;
	@%p25 bra 	$L__BB0_37;
	mov.u32 	%r259, %r44;
	mov.u32 	%r260, %r43;
$L__BB0_31:
	sub.s32 	%r226, %r259, %r260;
	shr.u32 	%r227, %r226, 31;
	add.s32 	%r228, %r226, %r227;
	shr.s32 	%r229, %r228, 1;
	add.s32 	%r47, %r229, %r260;
	mul.wide.s32 	%rd101, %r47, 8;
	add.s64 	%rd102, %rd2, %rd101;
	ld.global.u64 	%rd11, [%rd102];
	setp.eq.s64 	%p26, %rd11, %rd10;
	@%p26 bra 	$L__BB0_33;
	setp.lt.s64 	%p27, %rd11, %rd10;
	add.s32 	%r230, %r47, 1;
	add.s32 	%r231, %r47, -1;
	selp.b32 	%r260, %r230, %r260, %p27;
	selp.b32 	%r259, %r259, %r231, %p27;
	setp.gt.s32 	%p28, %r260, %r259;
	@%p28 bra 	$L__BB0_37;
	bra.uni 	$L__BB0_31;
$L__BB0_33:
	setp.lt.s32 	%p29, %r47, 0;
	@%p29 bra 	$L__BB0_37;
	st.local.v2.u32 	[%rd3], {%r43, %r44};
	mov.u64 	%rd103, $str$1;
	cvta.global.u64 	%rd104, %rd103;
	add.u64 	%rd105, %SP, 0;
	{ // callseq 1, 0
	.param .b64 param0;
	st.param.b64 	[param0], %rd104;
	.param .b64 param1;
	st.param.b64 	[param1], %rd105;
	.param .b32 retval0;
	call.uni (retval0), 
	vprintf, 
	(
	param0, 
	param1
	);
	ld.param.b32 	%r232, [retval0];
	} // callseq 1
	mul.lo.s32 	%r234, %r47, 3;
	mul.wide.u32 	%rd106, %r234, 4;
	add.s64 	%rd107, %rd4, %rd106;
	ld.global.f32 	%f25, [%rd107];
	ld.global.f32 	%f26, [%rd107+4];
	ld.global.f32 	%f27, [%rd107+8];
	sub.f32 	%f28, %f25, %f2;
	add.f32 	%f5, %f28, 0f358637BD;
	sub.f32 	%f29, %f26, %f3;
	add.f32 	%f6, %f29, 0f358637BD;
	sub.f32 	%f30, %f27, %f4;
	add.f32 	%f7, %f30, 0f358637BD;
	mul.f32 	%f31, %f5, %f5;
	mul.f32 	%f32, %f6, %f6;
	mul.f32 	%f34, %f7, %f7;
	setp.geu.f32 	%p30, %f31, %f1;
	setp.geu.f32 	%p31, %f32, %f1;
	or.pred  	%p32, %p30, %p31;
	setp.geu.f32 	%p33, %f34, %f1;
	or.pred  	%p34, %p32, %p33;
	@%p34 bra 	$L__BB0_37;
	div.rn.f32 	%f36, %f5, %f11;
	cvt.f64.f32 	%fd12, %f36;
	abs.f32 	%f37, %f5;
	cvt.f64.f32 	%fd13, %f37;
	mul.f64 	%fd14, %fd13, 0d3FE0000000000000;
	cvt.f64.f32 	%fd15, %f5;
	div.rn.f64 	%fd16, %fd14, %fd15;
	add.f64 	%fd17, %fd16, %fd12;
	cvt.rn.f32.f64 	%f38, %fd17;
	cvt.rzi.s32.f32 	%r235, %f38;
	div.rn.f32 	%f39, %f6, %f11;
	cvt.f64.f32 	%fd18, %f39;
	abs.f32 	%f40, %f6;
	cvt.f64.f32 	%fd19, %f40;
	mul.f64 	%fd20, %fd19, 0d3FE0000000000000;
	cvt.f64.f32 	%fd21, %f6;
	div.rn.f64 	%fd22, %fd20, %fd21;
	add.f64 	%fd23, %fd22, %fd18;
	cvt.rn.f32.f64 	%f41, %fd23;
	cvt.rzi.s32.f32 	%r236, %f41;
	div.rn.f32 	%f42, %f7, %f11;
	cvt.f64.f32 	%fd24, %f42;
	abs.f32 	%f43, %f7;
	cvt.f64.f32 	%fd25, %f43;
	mul.f64 	%fd26, %fd25, 0d3FE0000000000000;
	cvt.f64.f32 	%fd27, %f7;
	div.rn.f64 	%fd28, %fd26, %fd27;
	add.f64 	%fd29, %fd28, %fd24;
	cvt.rn.f32.f64 	%f44, %fd29;
	cvt.rzi.s32.f32 	%r237, %f44;
	ld.global.u32 	%r238, [%rd7];
	add.s32 	%r239, %r238, %r47;
	add.s32 	%r240, %r235, %r6;
	add.s32 	%r241, %r236, %r6;
	add.s32 	%r242, %r237, %r6;
	mad.lo.s32 	%r243, %r240, %r1, %r242;
	mad.lo.s32 	%r244, %r241, %r60, %r243;
	mad.lo.s32 	%r50, %r239, %r2, %r244;
	mul.wide.s32 	%rd108, %r50, 4;
	add.s64 	%rd109, %rd5, %rd108;
	atom.global.add.u32 	%r51, [%rd109], 1;
	setp.ge.s32 	%p35, %r51, %r61;
	@%p35 bra 	$L__BB0_37;
	mad.lo.s32 	%r245, %r50, %r61, %r51;
	mul.wide.s32 	%rd110, %r245, 4;
	add.s64 	%rd111, %rd1, %rd110;
	st.global.u32 	[%rd111], %r47;
$L__BB0_37:
	add.s32 	%r258, %r42, 1;
	setp.ne.s32 	%p36, %r42, %r39;
	@%p36 bra 	$L__BB0_28;
$L__BB0_38:
	add.s32 	%r53, %r257, 1;
	setp.ne.s32 	%p37, %r257, %r37;
	mov.u32 	%r257, %r53;
	@%p37 bra 	$L__BB0_26;
$L__BB0_39:
	add.s32 	%r54, %r256, 1;
	setp.ne.s32 	%p38, %r256, %r35;
	mov.u32 	%r256, %r54;
	@%p38 bra 	$L__BB0_24;
	ld.global.u32 	%r261, [%rd6];
$L__BB0_41:
	add.s32 	%r255, %r255, %r8;
	setp.lt.s32 	%p39, %r255, %r261;
	@%p39 bra 	$L__BB0_22;
$L__BB0_42:
	mov.u32 	%r246, %nctaid.x;
	add.s32 	%r247, %r247, %r246;
	setp.lt.s32 	%p40, %r247, %r59;
	@%p40 bra 	$L__BB0_3;
$L__BB0_43:
	ret;

}


// ===== COMPILED SASS (sm_100) =====

	.target	sm_100

	.elftype	@"ET_EXEC"


//--------------------- .note.nv.tkinfo           --------------------------
	.section	.note.nv.tkinfo,"",@"SHT_NOTE"
	.sectionflags	@"SHF_NOTE_NV_TKINFO"
	.tkinfo
        /*0018*/ 	.word	0x00000002
        /*0030*/ 	.string	""
        /*0030*/ 	.string	"ptxas"
        /*0030*/ 	.string	"Cuda compilation tools, release 13.0, V13.0.88"
        /*0030*/ 	.string	"Build cuda_13.0.r13.0/compiler.36424714_0"
        /*0030*/ 	.string	"-arch sm_100 -m 64 "



//--------------------- .note.nv.cuinfo           --------------------------
	.section	.note.nv.cuinfo,"",@"SHT_NOTE"
	.sectionflags	@"SHF_NOTE_NV_CUINFO"
        /*0018*/ 	.short	0x0002
        /*001a*/ 	.short	0x0064
        /*001c*/ 	.short	0x0082
	.zero		2


//--------------------- .nv.info                  --------------------------
	.section	.nv.info,"",@"SHT_CUDA_INFO"
	.align	4


	//----- nvinfo : EIATTR_REGCOUNT
	.align		4
        /*0000*/ 	.byte	0x04, 0x2f
        /*0002*/ 	.short	(.L_3 - .L_2)
	.align		4
.L_2:
        /*0004*/ 	.word	index@(_Z36voxel_sampling_idx_binary_gpu_kerneliiiiffffiiPKfPKxPKiS0_S4_PiS5_S5_S5_)
        /*0008*/ 	.word	0x00000040


	//----- nvinfo : EIATTR_FRAME_SIZE
	.align		4
.L_3:
        /*000c*/ 	.byte	0x04, 0x11
        /*000e*/ 	.short	(.L_5 - .L_4)
	.align		4
.L_4:
        /*0010*/ 	.word	index@($__internal_1_$__cuda_sm3x_div_rn_noftz_f32_slowpath)
        /*0014*/ 	.word	0x00000008


	//----- nvinfo : EIATTR_FRAME_SIZE
	.align		4
.L_5:
        /*0018*/ 	.byte	0x04, 0x11
        /*001a*/ 	.short	(.L_7 - .L_6)
	.align		4
.L_6:
        /*001c*/ 	.word	index@($__internal_0_$__cuda_sm20_div_rn_f64_full)
        /*0020*/ 	.word	0x00000008


	//----- nvinfo : EIATTR_FRAME_SIZE
	.align		4
.L_7:
        /*0024*/ 	.byte	0x04, 0x11
        /*0026*/ 	.short	(.L_9 - .L_8)
	.align		4
.L_8:
        /*0028*/ 	.word	index@(_Z36voxel_sampling_idx_binary_gpu_kerneliiiiffffiiPKfPKxPKiS0_S4_PiS5_S5_S5_)
        /*002c*/ 	.word	0x00000008


	//----- nvinfo : EIATTR_MIN_STACK_SIZE
	.align		4
.L_9:
        /*0030*/ 	.byte	0x04, 0x12
        /*0032*/ 	.short	(.L_11 - .L_10)
	.align		4
.L_10:
        /*0034*/ 	.word	index@(_Z36voxel_sampling_idx_binary_gpu_kerneliiiiffffiiPKfPKxPKiS0_S4_PiS5_S5_S5_)
        /*0038*/ 	.word	0x00000008
.L_11:


//--------------------- .nv.compat                --------------------------
	.section	.nv.compat,"",@"SHT_CUDA_COMPAT_INFO"
	.align	4
        /*0000*/ 	.byte	0x02, 0x09, 0x00, 0x00, 0x02, 0x02, 0x01, 0x00, 0x02, 0x05, 0x05, 0x00, 0x03, 0x07, 0x01, 0x01
        /*0010*/ 	.byte	0x02, 0x03, 0x00, 0x00, 0x02, 0x06, 0x01, 0x00, 0x04, 0x0b, 0x08, 0x00, 0x01, 0x00, 0x00, 0x00
        /*0020*/ 	.byte	0x00, 0x00, 0x00, 0x00


//--------------------- .nv.info._Z36voxel_sampling_idx_binary_gpu_kerneliiiiffffiiPKfPKxPKiS0_S4_PiS5_S5_S5_ --------------------------
	.section	.nv.info._Z36voxel_sampling_idx_binary_gpu_kerneliiiiffffiiPKfPKxPKiS0_S4_PiS5_S5_S5_,"",@"SHT_CUDA_INFO"
	.sectionflags	@""
	.align	4


	//----- nvinfo : EIATTR_CUDA_API_VERSION
	.align		4
        /*0000*/ 	.byte	0x04, 0x37
        /*0002*/ 	.short	(.L_13 - .L_12)
.L_12:
        /*0004*/ 	.word	0x00000082


	//----- nvinfo : EIATTR_KPARAM_INFO
	.align		4
.L_13:
        /*0008*/ 	.byte	0x04, 0x17
        /*000a*/ 	.short	(.L_15 - .L_14)
.L_14:
        /*000c*/ 	.word	0x00000000
        /*0010*/ 	.short	0x0012
        /*0012*/ 	.short	0x0068
        /*0014*/ 	.byte	0x00, 0xf5, 0x21, 0x00


	//----- nvinfo : EIATTR_KPARAM_INFO
	.align		4
.L_15:
        /*0018*/ 	.byte	0x04, 0x17
        /*001a*/ 	.short	(.L_17 - .L_16)
.L_16:
        /*001c*/ 	.word	0x00000000
        /*0020*/ 	.short	0x0011
        /*0022*/ 	.short	0x0060
        /*0024*/ 	.byte	0x00, 0xf5, 0x21, 0x00


	//----- nvinfo : EIATTR_KPARAM_INFO
	.align		4
.L_17:
        /*0028*/ 	.byte	0x04, 0x17
        /*002a*/ 	.short	(.L_19 - .L_18)
.L_18:
        /*002c*/ 	.word	0x00000000
        /*0030*/ 	.short	0x0010
        /*0032*/ 	.short	0x0058
        /*0034*/ 	.byte	0x00, 0xf5, 0x21, 0x00


	//----- nvinfo : EIATTR_KPARAM_INFO
	.align		4
.L_19:
        /*0038*/ 	.byte	0x04, 0x17
        /*003a*/ 	.short	(.L_21 - .L_20)
.L_20:
        /*003c*/ 	.word	0x00000000
        /*0040*/ 	.short	0x000f
        /*0042*/ 	.short	0x0050
        /*0044*/ 	.byte	0x00, 0xf5, 0x21, 0x00


	//----- nvinfo : EIATTR_KPARAM_INFO
	.align		4
.L_21:
        /*0048*/ 	.byte	0x04, 0x17
        /*004a*/ 	.short	(.L_23 - .L_22)
.L_22:
        /*004c*/ 	.word	0x00000000
        /*0050*/ 	.short	0x000e
        /*0052*/ 	.short	0x0048
        /*0054*/ 	.byte	0x00, 0xf5, 0x21, 0x00


	//----- nvinfo : EIATTR_KPARAM_INFO
	.align		4
.L_23:
        /*0058*/ 	.byte	0x04, 0x17
        /*005a*/ 	.short	(.L_25 - .L_24)
.L_24:
        /*005c*/ 	.word	0x00000000
        /*0060*/ 	.short	0x000d
        /*0062*/ 	.short	0x0040
        /*0064*/ 	.byte	0x00, 0xf5, 0x21, 0x00


	//----- nvinfo : EIATTR_KPARAM_INFO
	.align		4
.L_25:
        /*0068*/ 	.byte	0x04, 0x17
        /*006a*/ 	.short	(.L_27 - .L_26)
.L_26:
        /*006c*/ 	.word	0x00000000
        /*0070*/ 	.short	0x000c
        /*0072*/ 	.short	0x0038
        /*0074*/ 	.byte	0x00, 0xf5, 0x21, 0x00


	//----- nvinfo : EIATTR_KPARAM_INFO
	.align		4
.L_27:
        /*0078*/ 	.byte	0x04, 0x17
        /*007a*/ 	.short	(.L_29 - .L_28)
.L_28:
        /*007c*/ 	.word	0x00000000
        /*0080*/ 	.short	0x000b
        /*0082*/ 	.short	0x0030
        /*0084*/ 	.byte	0x00, 0xf5, 0x21, 0x00


	//----- nvinfo : EIATTR_KPARAM_INFO
	.align		4
.L_29:
        /*0088*/ 	.byte	0x04, 0x17
        /*008a*/ 	.short	(.L_31 - .L_30)
.L_30:
        /*008c*/ 	.word	0x00000000
        /*0090*/ 	.short	0x000a
        /*0092*/ 	.short	0x0028
        /*0094*/ 	.byte	0x00, 0xf5, 0x21, 0x00


	//----- nvinfo : EIATTR_KPARAM_INFO
	.align		4
.L_31:
        /*0098*/ 	.byte	0x04, 0x17
        /*009a*/ 	.short	(.L_33 - .L_32)
.L_32:
        /*009c*/ 	.word	0x00000000
        /*00a0*/ 	.short	0x0009
        /*00a2*/ 	.short	0x0024
        /*00a4*/ 	.byte	0x00, 0xf0, 0x11, 0x00


	//----- nvinfo : EIATTR_KPARAM_INFO
	.align		4
.L_33:
        /*00a8*/ 	.byte	0x04, 0x17
        /*00aa*/ 	.short	(.L_35 - .L_34)
.L_34:
        /*00ac*/ 	.word	0x00000000
        /*00b0*/ 	.short	0x0008
        /*00b2*/ 	.short	0x0020
        /*00b4*/ 	.byte	0x00, 0xf0, 0x11, 0x00


	//----- nvinfo : EIATTR_KPARAM_INFO
	.align		4
.L_35:
        /*00b8*/ 	.byte	0x04, 0x17
        /*00ba*/ 	.short	(.L_37 - .L_36)
.L_36:
        /*00bc*/ 	.word	0x00000000
        /*00c0*/ 	.short	0x0007
        /*00c2*/ 	.short	0x001c
        /*00c4*/ 	.byte	0x00, 0xf0, 0x11, 0x00


	//----- nvinfo : EIATTR_KPARAM_INFO
	.align		4
.L_37:
        /*00c8*/ 	.byte	0x04, 0x17
        /*00ca*/ 	.short	(.L_39 - .L_38)
.L_38:
        /*00cc*/ 	.word	0x00000000
        /*00d0*/ 	.short	0x0006
        /*00d2*/ 	.short	0x0018
        /*00d4*/ 	.byte	0x00, 0xf0, 0x11, 0x00


	//----- nvinfo : EIATTR_KPARAM_INFO
	.align		4
.L_39:
        /*00d8*/ 	.byte	0x04, 0x17
        /*00da*/ 	.short	(.L_41 - .L_40)
.L_40:
        /*00dc*/ 	.word	0x00000000
        /*00e0*/ 	.short	0x0005
        /*00e2*/ 	.short	0x0014
        /*00e4*/ 	.byte	0x00, 0xf0, 0x11, 0x00


	//----- nvinfo : EIATTR_KPARAM_INFO
	.align		4
.L_41:
        /*00e8*/ 	.byte	0x04, 0x17
        /*00ea*/ 	.short	(.L_43 - .L_42)
.L_42:
        /*00ec*/ 	.word	0x00000000
        /*00f0*/ 	.short	0x0004
        /*00f2*/ 	.short	0x0010
        /*00f4*/ 	.byte	0x00, 0xf0, 0x11, 0x00


	//----- nvinfo : EIATTR_KPARAM_INFO
	.align		4
.L_43:
        /*00f8*/ 	.byte	0x04, 0x17
        /*00fa*/ 	.short	(.L_45 - .L_44)
.L_44:
        /*00fc*/ 	.word	0x00000000
        /*0100*/ 	.short	0x0003
        /*0102*/ 	.short	0x000c
        /*0104*/ 	.byte	0x00, 0xf0, 0x11, 0x00


	//----- nvinfo : EIATTR_KPARAM_INFO
	.align		4
.L_45:
        /*0108*/ 	.byte	0x04, 0x17
        /*010a*/ 	.short	(.L_47 - .L_46)
.L_46:
        /*010c*/ 	.word	0x00000000
        /*0110*/ 	.short	0x0002
        /*0112*/ 	.short	0x0008
        /*0114*/ 	.byte	0x00, 0xf0, 0x11, 0x00


	//----- nvinfo : EIATTR_KPARAM_INFO
	.align		4
.L_47:
        /*0118*/ 	.byte	0x04, 0x17
        /*011a*/ 	.short	(.L_49 - .L_48)
.L_48:
        /*011c*/ 	.word	0x00000000
        /*0120*/ 	.short	0x0001
        /*0122*/ 	.short	0x0004
        /*0124*/ 	.byte	0x00, 0xf0, 0x11, 0x00


	//----- nvinfo : EIATTR_KPARAM_INFO
	.align		4
.L_49:
        /*0128*/ 	.byte	0x04, 0x17
        /*012a*/ 	.short	(.L_51 - .L_50)
.L_50:
        /*012c*/ 	.word	0x00000000
        /*0130*/ 	.short	0x0000
        /*0132*/ 	.short	0x0000
        /*0134*/ 	.byte	0x00, 0xf0, 0x11, 0x00


	//----- nvinfo : EIATTR_SPARSE_MMA_MASK
	.align		4
.L_51:
        /*0138*/ 	.byte	0x03, 0x50
        /*013a*/ 	.short	0x0000


	//----- nvinfo : EIATTR_MAXREG_COUNT
	.align		4
        /*013c*/ 	.byte	0x03, 0x1b
        /*013e*/ 	.short	0x00ff


	//----- nvinfo : EIATTR_NUM_BARRIERS
	.align		4
        /*0140*/ 	.byte	0x02, 0x4c
        /*0142*/ 	.byte	0x01
	.zero		1


	//----- nvinfo : EIATTR_EXTERNS
	.align		4
        /*0144*/ 	.byte	0x04, 0x0f
        /*0146*/ 	.short	(.L_53 - .L_52)


	//   ....[0]....
	.align		4
.L_52:
        /*0148*/ 	.word	index@(vprintf)


	//----- nvinfo : EIATTR_MERCURY_ISA_VERSION
	.align		4
.L_53:
        /*014c*/ 	.byte	0x03, 0x5f
        /*014e*/ 	.short	0x0101


	//----- nvinfo : EIATTR_VRC_CTA_INIT_COUNT
	.align		4
        /*0150*/ 	.byte	0x02, 0x4a
	.zero		1
	.zero		1


	//----- nvinfo : EIATTR_SYSCALL_OFFSETS
	.align		4
        /*0154*/ 	.byte	0x04, 0x46
        /*0156*/ 	.short	(.L_55 - .L_54)


	//   ....[0]....
.L_54:
        /*0158*/ 	.word	0x00000130


	//   ....[1]....
        /*015c*/ 	.word	0x000021b0


	//----- nvinfo : EIATTR_EXIT_INSTR_OFFSETS
	.align		4
.L_55:
        /*0160*/ 	.byte	0x04, 0x1c
        /*0162*/ 	.short	(.L_57 - .L_56)


	//   ....[0]....
.L_56:
        /*0164*/ 	.word	0x00000090


	//   ....[1]....
        /*0168*/ 	.word	0x00000390


	//   ....[2]....
        /*016c*/ 	.word	0x00002e40


	//----- nvinfo : EIATTR_CRS_STACK_SIZE
	.align		4
.L_57:
        /*0170*/ 	.byte	0x04, 0x1e
        /*0172*/ 	.short	(.L_59 - .L_58)
.L_58:
        /*0174*/ 	.word	0x00000000


	//----- nvinfo : EIATTR_CBANK_PARAM_SIZE
	.align		4
.L_59:
        /*0178*/ 	.byte	0x03, 0x19
        /*017a*/ 	.short	0x0070


	//----- nvinfo : EIATTR_PARAM_CBANK
	.align		4
        /*017c*/ 	.byte	0x04, 0x0a
        /*017e*/ 	.short	(.L_61 - .L_60)
	.align		4
.L_60:
        /*0180*/ 	.word	index@(.nv.constant0._Z36voxel_sampling_idx_binary_gpu_kerneliiiiffffiiPKfPKxPKiS0_S4_PiS5_S5_S5_)
        /*0184*/ 	.short	0x0380
        /*0186*/ 	.short	0x0070


	//----- nvinfo : EIATTR_SW_WAR
	.align		4
.L_61:
        /*0188*/ 	.byte	0x04, 0x36
        /*018a*/ 	.short	(.L_63 - .L_62)
.L_62:
        /*018c*/ 	.word	0x00000008
.L_63:


//--------------------- .nv.callgraph             --------------------------
	.section	.nv.callgraph,"",@"SHT_CUDA_CALLGRAPH"
	.align	4
	.sectionentsize	8
	.align		4
        /*0000*/ 	.word	0x00000000
	.align		4
        /*0004*/ 	.word	0xffffffff
	.align		4
        /*0008*/ 	.word	index@(_Z36voxel_sampling_idx_binary_gpu_kerneliiiiffffiiPKfPKxPKiS0_S4_PiS5_S5_S5_)
	.align		4
        /*000c*/ 	.word	index@(vprintf)
	.align		4
        /*0010*/ 	.word	0x00000000
	.align		4
        /*0014*/ 	.word	0xfffffffe
	.align		4
        /*0018*/ 	.word	0x00000000
	.align		4
        /*001c*/ 	.word	0xfffffffd
	.align		4
        /*0020*/ 	.word	0x00000000
	.align		4
        /*0024*/ 	.word	0xfffffffc


//--------------------- .nv.constant4             --------------------------
	.section	.nv.constant4,"a",@progbits
	.align	8
	.align		8
.nv.constant4:
        /*0000*/ 	.dword	vprintf
	.align		8
        /*0008*/ 	.dword	$str
	.align		8
        /*0010*/ 	.dword	$str$1


//--------------------- .text._Z36voxel_sampling_idx_binary_gpu_kerneliiiiffffiiPKfPKxPKiS0_S4_PiS5_S5_S5_ --------------------------
	.section	.text._Z36voxel_sampling_idx_binary_gpu_kerneliiiiffffiiPKfPKxPKiS0_S4_PiS5_S5_S5_,"ax",@progbits
	.align	128
        .global         _Z36voxel_sampling_idx_binary_gpu_kerneliiiiffffiiPKfPKxPKiS0_S4_PiS5_S5_S5_
        .type           _Z36voxel_sampling_idx_binary_gpu_kerneliiiiffffiiPKfPKxPKiS0_S4_PiS5_S5_S5_,@function
        .size           _Z36voxel_sampling_idx_binary_gpu_kerneliiiiffffiiPKfPKxPKiS0_S4_PiS5_S5_S5_,(.L_x_66 - _Z36voxel_sampling_idx_binary_gpu_kerneliiiiffffiiPKfPKxPKiS0_S4_PiS5_S5_S5_)
        .other          _Z36voxel_sampling_idx_binary_gpu_kerneliiiiffffiiPKfPKxPKiS0_S4_PiS5_S5_S5_,@"STO_CUDA_ENTRY STV_DEFAULT"
_Z36voxel_sampling_idx_binary_gpu_kerneliiiiffffiiPKfPKxPKiS0_S4_PiS5_S5_S5_:
.text._Z36voxel_sampling_idx_binary_gpu_kerneliiiiffffiiPKfPKxPKiS0_S4_PiS5_S5_S5_:
[----:B------:R-:W0:Y:S08]  /*0000*/  LDC R1, c[0x0][0x37c] ;  /* 0x0000df00ff017b82 */ /* 0x000e300000000800 */
[----:B------:R-:W1:Y:S01]  /*0010*/  LDC R0, c[0x0][0x388] ;  /* 0x0000e200ff007b82 */ /* 0x000e620000000800 */
[----:B------:R-:W2:Y:S01]  /*0020*/  LDCU.64 UR4, c[0x0][0x380] ;  /* 0x00007000ff0477ac */ /* 0x000ea20008000a00 */
[----:B0-----:R-:W-:Y:S01]  /*0030*/  VIADD R1, R1, 0xfffffff8 ;  /* 0xfffffff801017836 */ /* 0x001fe20000000000 */
[----:B------:R-:W0:Y:S01]  /*0040*/  LDCU UR6, c[0x0][0x2f8] ;  /* 0x00005f00ff0677ac */ /* 0x000e220008000800 */
[----:B--2---:R-:W-:-:S03]  /*0050*/  UIMAD UR4, UR5, UR4, URZ ;  /* 0x00000004050472a4 */ /* 0x004fc6000f8e02ff */
[----:B0-----:R-:W-:-:S03]  /*0060*/  IADD3 R18, P1, PT, R1, UR6, RZ ;  /* 0x0000000601127c10 */ /* 0x001fc6000ff3e0ff */
[----:B-1----:R-:W-:-:S04]  /*0070*/  VIMNMX R0, PT, PT, R0, UR4, PT ;  /* 0x0000000400007c48 */ /* 0x002fc8000bfe0100 */
[----:B------:R-:W-:-:S13]  /*0080*/  ISETP.GE.AND P0, PT, R0, 0x1, PT ;  /* 0x000000010000780c */ /* 0x000fda0003f06270 */
[----:B------:R-:W-:Y:S05]  /*0090*/  @!P0 EXIT ;  /* 0x000000000000894d */ /* 0x000fea0003800000 */
[----:B------:R-:W-:Y:S01]  /*00a0*/  MOV R0, 0x0 ;  /* 0x0000000000007802 */ /* 0x000fe20000000f00 */
[----:B------:R-:W0:Y:S01]  /*00b0*/  LDCU.64 UR6, c[0x4][0x8] ;  /* 0x01000100ff0677ac */ /* 0x000e220008000a00 */
[----:B------:R-:W-:Y:S02]  /*00c0*/  CS2R R6, SRZ ;  /* 0x0000000000067805 */ /* 0x000fe4000001ff00 */
[----:B------:R1:W2:Y:S01]  /*00d0*/  LDC.64 R2, c[0x4][R0] ;  /* 0x0100000000027b82 */ /* 0x0002a20000000a00 */
[----:B------:R-:W3:Y:S01]  /*00e0*/  LDCU UR4, c[0x0][0x2fc] ;  /* 0x00005f80ff0477ac */ /* 0x000ee20008000800 */
[----:B0-----:R-:W-:Y:S02]  /*00f0*/  IMAD.U32 R4, RZ, RZ, UR6 ;  /* 0x00000006ff047e24 */ /* 0x001fe4000f8e00ff */
[----:B------:R-:W-:Y:S01]  /*0100*/  IMAD.U32 R5, RZ, RZ, UR7 ;  /* 0x00000007ff057e24 */ /* 0x000fe2000f8e00ff */
[----:B-1-3--:R-:W-:-:S07]  /*0110*/  IADD3.X R17, PT, PT, RZ, UR4, RZ, P1, !PT ;  /* 0x00000004ff117c10 */ /* 0x00afce0008ffe4ff */
[----:B------:R-:W-:-:S07]  /*0120*/  LEPC R20, `(.L_x_0) ;  /* 0x000000001014794e */ /* 0x000fce0000000000 */
[----:B--2---:R-:W-:Y:S05]  /*0130*/  CALL.ABS.NOINC R2 ;  /* 0x0000000002007343 */ /* 0x004fea0003c00000 */
.L_x_0:
[----:B------:R-:W0:Y:S01]  /*0140*/  LDC R4, c[0x0][0x39c] ;  /* 0x0000e700ff047b82 */ /* 0x000e220000000800 */
[----:B------:R-:W1:Y:S07]  /*0150*/  LDCU UR4, c[0x0][0x390] ;  /* 0x00007200ff0477ac */ /* 0x000e6e0008000800 */
[----:B------:R-:W2:Y:S01]  /*0160*/  LDC R16, c[0x0][0x39c] ;  /* 0x0000e700ff107b82 */ /* 0x000ea20000000800 */
[----:B-1----:R-:W-:Y:S01]  /*0170*/  IMAD.U32 R5, RZ, RZ, UR4 ;  /* 0x00000004ff057e24 */ /* 0x002fe2000f8e00ff */
[----:B0-----:R-:W0:Y:S08]  /*0180*/  MUFU.RCP R0, R4 ;  /* 0x0000000400007308 */ /* 0x001e300000001000 */
[----:B------:R-:W1:Y:S01]  /*0190*/  FCHK P0, R5, R4 ;  /* 0x0000000405007302 */ /* 0x000e620000000000 */
[----:B0-----:R-:W-:-:S04]  /*01a0*/  FFMA R3, R0, -R4, 1 ;  /* 0x3f80000000037423 */ /* 0x001fc80000000804 */
[----:B------:R-:W-:-:S04]  /*01b0*/  FFMA R0, R0, R3, R0 ;  /* 0x0000000300007223 */ /* 0x000fc80000000000 */
[----:B------:R-:W-:-:S04]  /*01c0*/  FFMA R3, R0, UR4, RZ ;  /* 0x0000000400037c23 */ /* 0x000fc800080000ff */
[----:B------:R-:W-:-:S04]  /*01d0*/  FFMA R2, R3, -R4, UR4 ;  /* 0x0000000403027e23 */ /* 0x000fc80008000804 */
[----:B------:R-:W-:Y:S01]  /*01e0*/  FFMA R53, R0, R2, R3 ;  /* 0x0000000200357223 */ /* 0x000fe20000000003 */
[----:B-12---:R-:W-:Y:S06]  /*01f0*/  @!P0 BRA `(.L_x_1) ;  /* 0x0000000000148947 */ /* 0x006fec0003800000 */
[----:B------:R-:W0:Y:S01]  /*0200*/  LDCU UR4, c[0x0][0x390] ;  /* 0x00007200ff0477ac */ /* 0x000e220008000800 */
[----:B------:R-:W-:Y:S01]  /*0210*/  MOV R2, 0x240 ;  /* 0x0000024000027802 */ /* 0x000fe20000000f00 */
[----:B0-----:R-:W-:-:S07]  /*0220*/  IMAD.U32 R3, RZ, RZ, UR4 ;  /* 0x00000004ff037e24 */ /* 0x001fce000f8e00ff */
[----:B------:R-:W-:Y:S05]  /*0230*/  CALL.REL.NOINC `($__internal_1_$__cuda_sm3x_div_rn_noftz_f32_slowpath) ;  /* 0x00000030007c7944 */ /* 0x000fea0003c00000 */
[----:B------:R-:W-:-:S07]  /*0240*/  IMAD.MOV.U32 R53, RZ, RZ, R0 ;  /* 0x000000ffff357224 */ /* 0x000fce00078e0000 */
.L_x_1:
[----:B------:R-:W0:Y:S01]  /*0250*/  LDC R4, c[0x0][0x39c] ;  /* 0x0000e700ff047b82 */ /* 0x000e220000000800 */
[----:B------:R-:W1:Y:S01]  /*0260*/  LDCU UR4, c[0x0][0x394] ;  /* 0x00007280ff0477ac */ /* 0x000e620008000800 */
[----:B------:R-:W-:Y:S01]  /*0270*/  F2I.TRUNC.NTZ R53, R53 ;  /* 0x0000003500357305 */ /* 0x000fe2000020f100 */
[----:B-1----:R-:W-:-:S07]  /*0280*/  MOV R5, UR4 ;  /* 0x0000000400057c02 */ /* 0x002fce0008000f00 */
[----:B0-----:R-:W0:Y:S08]  /*0290*/  MUFU.RCP R3, R4 ;  /* 0x0000000400037308 */ /* 0x001e300000001000 */
[----:B------:R-:W1:Y:S01]  /*02a0*/  FCHK P0, R5, R4 ;  /* 0x0000000405007302 */ /* 0x000e620000000000 */
[----:B0-----:R-:W-:-:S04]  /*02b0*/  FFMA R0, R3, -R4, 1 ;  /* 0x3f80000003007423 */ /* 0x001fc80000000804 */
[----:B------:R-:W-:-:S04]  /*02c0*/  FFMA R0, R3, R0, R3 ;  /* 0x0000000003007223 */ /* 0x000fc80000000003 */
[----:B------:R-:W-:-:S04]  /*02d0*/  FFMA R3, R0, UR4, RZ ;  /* 0x0000000400037c23 */ /* 0x000fc800080000ff */
[----:B------:R-:W-:-:S04]  /*02e0*/  FFMA R2, R3, -R4, UR4 ;  /* 0x0000000403027e23 */ /* 0x000fc80008000804 */
[----:B------:R-:W-:Y:S01]  /*02f0*/  FFMA R52, R0, R2, R3 ;  /* 0x0000000200347223 */ /* 0x000fe20000000003 */
[----:B-1----:R-:W-:Y:S06]  /*0300*/  @!P0 BRA `(.L_x_2) ;  /* 0x0000000000148947 */ /* 0x002fec0003800000 */
[----:B------:R-:W0:Y:S01]  /*0310*/  LDCU UR4, c[0x0][0x394] ;  /* 0x00007280ff0477ac */ /* 0x000e220008000800 */
[----:B------:R-:W-:Y:S01]  /*0320*/  MOV R2, 0x350 ;  /* 0x0000035000027802 */ /* 0x000fe20000000f00 */
[----:B0-----:R-:W-:-:S07]  /*0330*/  IMAD.U32 R3, RZ, RZ, UR4 ;  /* 0x00000004ff037e24 */ /* 0x001fce000f8e00ff */
[----:B------:R-:W-:Y:S05]  /*0340*/  CALL.REL.NOINC `($__internal_1_$__cuda_sm3x_div_rn_noftz_f32_slowpath) ;  /* 0x0000003000387944 */ /* 0x000fea0003c00000 */
[----:B------:R-:W-:-:S07]  /*0350*/  IMAD.MOV.U32 R52, RZ, RZ, R0 ;  /* 0x000000ffff347224 */ /* 0x000fce00078e0000 */
.L_x_2:
[----:B------:R-:W0:Y:S08]  /*0360*/  S2UR UR4, SR_CTAID.X ;  /* 0x00000000000479c3 */ /* 0x000e300000002500 */
[----:B------:R-:W0:Y:S02]  /*0370*/  LDC R0, c[0x0][0x380] ;  /* 0x0000e000ff007b82 */ /* 0x000e240000000800 */
[----:B0-----:R-:W-:-:S13]  /*0380*/  ISETP.LE.AND P0, PT, R0, UR4, PT ;  /* 0x0000000400007c0c */ /* 0x001fda000bf03270 */
[----:B------:R-:W-:Y:S05]  /*0390*/  @P0 EXIT ;  /* 0x000000000000094d */ /* 0x000fea0003800000 */
[----:B------:R-:W0:Y:S01]  /*03a0*/  LDC.64 R4, c[0x0][0x398] ;  /* 0x0000e600ff047b82 */ /* 0x000e220000000a00 */
[----:B------:R-:W-:Y:S01]  /*03b0*/  F2I.TRUNC.NTZ R52, R52 ;  /* 0x0000003400347305 */ /* 0x000fe2000020f100 */
[----:B------:R-:W-:-:S06]  /*03c0*/  MOV R50, UR4 ;  /* 0x0000000400327c02 */ /* 0x000fcc0008000f00 */
[----:B------:R-:W1:Y:S01]  /*03d0*/  LDC R6, c[0x0][0x38c] ;  /* 0x0000e300ff067b82 */ /* 0x000e620000000800 */
[----:B0-----:R-:W0:Y:S08]  /*03e0*/  MUFU.RCP R0, R5 ;  /* 0x0000000500007308 */ /* 0x001e300000001000 */
[----:B------:R-:W2:Y:S01]  /*03f0*/  FCHK P0, R4, R5 ;  /* 0x0000000504007302 */ /* 0x000ea20000000000 */
[----:B-1----:R-:W-:-:S04]  /*0400*/  IMAD R51, R6, R6, RZ ;  /* 0x0000000606337224 */ /* 0x002fc800078e02ff */
[----:B------:R-:W-:Y:S02]  /*0410*/  IMAD R49, R51, R6, RZ ;  /* 0x0000000633317224 */ /* 0x000fe400078e02ff */
[----:B0-----:R-:W-:-:S04]  /*0420*/  FFMA R3, R0, -R5, 1 ;  /* 0x3f80000000037423 */ /* 0x001fc80000000805 */
[----:B------:R-:W-:-:S04]  /*0430*/  FFMA R3, R0, R3, R0 ;  /* 0x0000000300037223 */ /* 0x000fc80000000000 */
[----:B------:R-:W-:-:S04]  /*0440*/  FFMA R0, R3, R4, RZ ;  /* 0x0000000403007223 */ /* 0x000fc800000000ff */
[----:B------:R-:W-:-:S04]  /*0450*/  FFMA R2, R0, -R5, R4 ;  /* 0x8000000500027223 */ /* 0x000fc80000000004 */
[----:B------:R-:W-:Y:S01]  /*0460*/  FFMA R0, R3, R2, R0 ;  /* 0x0000000203007223 */ /* 0x000fe20000000000 */
[----:B--2---:R-:W-:Y:S06]  /*0470*/  @!P0 BRA `(.L_x_3) ;  /* 0x0000000000108947 */ /* 0x004fec0003800000 */
[----:B------:R-:W0:Y:S01]  /*0480*/  LDCU UR4, c[0x0][0x398] ;  /* 0x00007300ff0477ac */ /* 0x000e220008000800 */
[----:B------:R-:W-:Y:S01]  /*0490*/  MOV R2, 0x4c0 ;  /* 0x000004c000027802 */ /* 0x000fe20000000f00 */
[----:B0-----:R-:W-:-:S07]  /*04a0*/  IMAD.U32 R3, RZ, RZ, UR4 ;  /* 0x00000004ff037e24 */ /* 0x001fce000f8e00ff */
[----:B------:R-:W-:Y:S05]  /*04b0*/  CALL.REL.NOINC `($__internal_1_$__cuda_sm3x_div_rn_noftz_f32_slowpath) ;  /* 0x0000002c00dc7944 */ /* 0x000fea0003c00000 */
.L_x_3:
[----:B------:R-:W0:Y:S01]  /*04c0*/  LDC R2, c[0x0][0x38c] ;  /* 0x0000e300ff027b82 */ /* 0x000e220000000800 */
[----:B------:R-:W1:Y:S07]  /*04d0*/  F2I.TRUNC.NTZ R0, R0 ;  /* 0x0000000000007305 */ /* 0x000e6e000020f100 */
[----:B------:R-:W2:Y:S08]  /*04e0*/  LDC R46, c[0x0][0x39c] ;  /* 0x0000e700ff2e7b82 */ /* 0x000eb00000000800 */
[----:B------:R-:W3:Y:S01]  /*04f0*/  LDC R48, c[0x0][0x360] ;  /* 0x0000d800ff307b82 */ /* 0x000ee20000000800 */
[----:B-1----:R-:W-:-:S07]  /*0500*/  IADD3 R47, PT, PT, R0, -0x1, RZ ;  /* 0xffffffff002f7810 */ /* 0x002fce0007ffe0ff */
[----:B------:R-:W1:Y:S01]  /*0510*/  LDC.64 R34, c[0x0][0x358] ;  /* 0x0000d600ff227b82 */ /* 0x000e620000000a00 */
[----:B0-----:R-:W-:-:S05]  /*0520*/  VIADD R2, R2, 0xffffffff ;  /* 0xffffffff02027836 */ /* 0x001fca0000000000 */
[----:B------:R-:W-:Y:S01]  /*0530*/  LEA.HI R45, R2, R2, RZ, 0x1 ;  /* 0x00000002022d7211 */ /* 0x000fe200078f08ff */
[----:B--2---:R-:W-:-:S03]  /*0540*/  FMUL R46, R46, 1.5 ;  /* 0x3fc000002e2e7820 */ /* 0x004fc60000400000 */
[----:B------:R-:W-:Y:S01]  /*0550*/  SHF.R.S32.HI R45, RZ, 0x1, R45 ;  /* 0x00000001ff2d7819 */ /* 0x000fe2000001142d */
[----:B------:R-:W-:-:S07]  /*0560*/  FMUL R46, R46, R46 ;  /* 0x0000002e2e2e7220 */ /* 0x000fce0000400000 */
.L_x_47:
[----:B-1----:R-:W0:Y:S01]  /*0570*/  LDC.64 R32, c[0x0][0x3c8] ;  /* 0x0000f200ff207b82 */ /* 0x002e220000000a00 */
[----:B-1----:R-:W-:Y:S02]  /*0580*/  R2UR UR4, R34 ;  /* 0x00000000220472ca */ /* 0x002fe400000e0000 */
[----:B------:R-:W-:Y:S01]  /*0590*/  R2UR UR5, R35 ;  /* 0x00000000230572ca */ /* 0x000fe200000e0000 */
[----:B------:R-:W1:Y:S04]  /*05a0*/  S2R R44, SR_TID.X ;  /* 0x00000000002c7919 */ /* 0x000e680000002100 */
[----:B--2---:R-:W2:Y:S01]  /*05b0*/  LDC.64 R30, c[0x0][0x3d8] ;  /* 0x0000f600ff1e7b82 */ /* 0x004ea20000000a00 */
[----:B0-----:R-:W-:-:S07]  /*05c0*/  IMAD.WIDE R32, R50, 0x4, R32 ;  /* 0x0000000432207825 */ /* 0x001fce00078e0220 */
[----:B----4-:R-:W1:Y:S01]  /*05d0*/  LDG.E R3, desc[UR4][R32.64] ;  /* 0x0000000420037981 */ /* 0x010e62000c1e1900 */
[----:B------:R-:W-:Y:S01]  /*05e0*/  ISETP.GE.AND P0, PT, R49, 0x1, PT ;  /* 0x000000013100780c */ /* 0x000fe20003f06270 */
[----:B--2---:R-:W-:-:S03]  /*05f0*/  IMAD.WIDE R30, R50, 0x4, R30 ;  /* 0x00000004321e7825 */ /* 0x004fc600078e021e */
[----:B-1----:R-:W-:-:S13]  /*0600*/  ISETP.GE.OR P0, PT, R44, R3, !P0 ;  /* 0x000000032c00720c */ /* 0x002fda0004706670 */
[----:B------:R-:W-:Y:S05]  /*0610*/  @P0 BRA `(.L_x_4) ;  /* 0x0000000c00e80947 */ /* 0x000fea0003800000 */
[----:B------:R-:W-:-:S07]  /*0620*/  IMAD.MOV.U32 R5, RZ, RZ, R44 ;  /* 0x000000ffff057224 */ /* 0x000fce00078e002c */
.L_x_10:
[----:B------:R-:W-:-:S05]  /*0630*/  VIADD R0, R49, 0xffffffff ;  /* 0xffffffff31007836 */ /* 0x000fca0000000000 */
[----:B------:R-:W-:Y:S01]  /*0640*/  ISETP.GE.U32.AND P0, PT, R0, 0xf, PT ;  /* 0x0000000f0000780c */ /* 0x000fe20003f06070 */
[----:B------:R-:W-:-:S12]  /*0650*/  HFMA2 R0, -RZ, RZ, 0, 0 ;  /* 0x00000000ff007431 */ /* 0x000fd800000001ff */
[----:B012-4-:R-:W-:Y:S05]  /*0660*/  @!P0 BRA `(.L_x_5) ;  /* 0x0000000400b88947 */ /* 0x017fea0003800000 */
[----:B------:R-:W-:Y:S01]  /*0670*/  LOP3.LUT R0, R49, 0x7ffffff0, RZ, 0xc0, !PT ;  /* 0x7ffffff031007812 */ /* 0x000fe200078ec0ff */
[----:B------:R-:W-:Y:S01]  /*0680*/  BSSY.RECONVERGENT B0, `(.L_x_5) ;  /* 0x000006c000007945 */ /* 0x000fe20003800200 */
[----:B------:R-:W-:-:S03]  /*0690*/  IMAD.MOV.U32 R4, RZ, RZ, 0xf ;  /* 0x0000000fff047424 */ /* 0x000fc600078e00ff */
[----:B------:R-:W-:-:S07]  /*06a0*/  IMAD.MOV R6, RZ, RZ, -R0 ;  /* 0x000000ffff067224 */ /* 0x000fce00078e0a00 */
.L_x_6:
[----:B------:R-:W-:Y:S01]  /*06b0*/  R2UR UR4, R34 ;  /* 0x00000000220472ca */ /* 0x000fe200000e0000 */
[----:B0-----:R-:W0:Y:S01]  /*06c0*/  LDC.64 R2, c[0x0][0x3e0] ;  /* 0x0000f800ff027b82 */ /* 0x001e220000000a00 */
[----:B------:R-:W-:-:S13]  /*06d0*/  R2UR UR5, R35 ;  /* 0x00000000230572ca */ /* 0x000fda00000e0000 */
[----:B------:R-:W2:Y:S01]  /*06e0*/  LDG.E R8, desc[UR4][R30.64] ;  /* 0x000000041e087981 */ /* 0x000ea2000c1e1900 */
[----:B------:R-:W-:Y:S01]  /*06f0*/  R2UR UR6, R34 ;  /* 0x00000000220672ca */ /* 0x000fe200000e0000 */
[----:B------:R-:W-:Y:S01]  /*0700*/  IMAD.MOV.U32 R7, RZ, RZ, -0x1 ;  /* 0xffffffffff077424 */ /* 0x000fe200078e00ff */
[----:B------:R-:W-:Y:S02]  /*0710*/  R2UR UR7, R35 ;  /* 0x00000000230772ca */ /* 0x000fe400000e0000 */
[----:B--2---:R-:W-:-:S05]  /*0720*/  IADD3 R8, PT, PT, R8, R5, RZ ;  /* 0x0000000508087210 */ /* 0x004fca0007ffe0ff */
[----:B------:R-:W-:-:S04]  /*0730*/  IMAD R8, R8, R49, R4 ;  /* 0x0000003108087224 */ /* 0x000fc800078e0204 */
[----:B------:R-:W-:-:S04]  /*0740*/  VIADD R9, R8, 0xfffffff1 ;  /* 0xfffffff108097836 */ /* 0x000fc80000000000 */
[----:B0-----:R-:W-:-:S05]  /*0750*/  IMAD.WIDE R8, R9, 0x4, R2 ;  /* 0x0000000409087825 */ /* 0x001fca00078e0202 */
[----:B------:R0:W-:Y:S04]  /*0760*/  STG.E desc[UR4][R8.64], R7 ;  /* 0x0000000708007986 */ /* 0x0001e8000c101904 */
[----:B------:R-:W2:Y:S02]  /*0770*/  LDG.E R10, desc[UR6][R30.64] ;  /* 0x000000061e0a7981 */ /* 0x000ea4000c1e1900 */
[----:B--2---:R-:W-:-:S05]  /*0780*/  IADD3 R10, PT, PT, R10, R5, RZ ;  /* 0x000000050a0a7210 */ /* 0x004fca0007ffe0ff */
[----:B------:R-:W-:-:S04]  /*0790*/  IMAD R10, R10, R49, R4 ;  /* 0x000000310a0a7224 */ /* 0x000fc800078e0204 */
[----:B------:R-:W-:-:S04]  /*07a0*/  VIADD R11, R10, 0xfffffff2 ;  /* 0xfffffff20a0b7836 */ /* 0x000fc80000000000 */
[----:B------:R-:W-:-:S05]  /*07b0*/  IMAD.WIDE R10, R11, 0x4, R2 ;  /* 0x000000040b0a7825 */ /* 0x000fca00078e0202 */
[----:B------:R1:W-:Y:S04]  /*07c0*/  STG.E desc[UR4][R10.64], R7 ;  /* 0x000000070a007986 */ /* 0x0003e8000c101904 */
[----:B------:R-:W2:Y:S02]  /*07d0*/  LDG.E R12, desc[UR6][R30.64] ;  /* 0x000000061e0c7981 */ /* 0x000ea4000c1e1900 */
[----:B--2---:R-:W-:-:S04]  /*07e0*/  IMAD.IADD R12, R12, 0x1, R5 ;  /* 0x000000010c0c7824 */ /* 0x004fc800078e0205 */
[----:B------:R-:W-:-:S05]  /*07f0*/  IMAD R12, R12, R49, R4 ;  /* 0x000000310c0c7224 */ /* 0x000fca00078e0204 */
[----:B0-----:R-:W-:-:S05]  /*0800*/  IADD3 R9, PT, PT, R12, -0xd, RZ ;  /* 0xfffffff30c097810 */ /* 0x001fca0007ffe0ff */
[----:B------:R-:W-:-:S05]  /*0810*/  IMAD.WIDE R8, R9, 0x4, R2 ;  /* 0x0000000409087825 */ /* 0x000fca00078e0202 */
[----:B------:R0:W-:Y:S04]  /*0820*/  STG.E desc[UR4][R8.64], R7 ;  /* 0x0000000708007986 */ /* 0x0001e8000c101904 */
[----:B------:R-:W2:Y:S02]  /*0830*/  LDG.E R12, desc[UR6][R30.64] ;  /* 0x000000061e0c7981 */ /* 0x000ea4000c1e1900 */
[----:B--2---:R-:W-:-:S04]  /*0840*/  IMAD.IADD R12, R12, 0x1, R5 ;  /* 0x000000010c0c7824 */ /* 0x004fc800078e0205 */
[----:B------:R-:W-:-:S04]  /*0850*/  IMAD R12, R12, R49, R4 ;  /* 0x000000310c0c7224 */ /* 0x000fc800078e0204 */
[----:B-1----:R-:W-:-:S04]  /*0860*/  VIADD R11, R12, 0xfffffff4 ;  /* 0xfffffff40c0b7836 */ /* 0x002fc80000000000 */
[----:B------:R-:W-:-:S05]  /*0870*/  IMAD.WIDE R10, R11, 0x4, R2 ;  /* 0x000000040b0a7825 */ /* 0x000fca00078e0202 */
[----:B------:R1:W-:Y:S04]  /*0880*/  STG.E desc[UR4][R10.64], R7 ;  /* 0x000000070a007986 */ /* 0x0003e8000c101904 */
[----:B------:R-:W2:Y:S02]  /*0890*/  LDG.E R12, desc[UR6][R30.64] ;  /* 0x000000061e0c7981 */ /* 0x000ea4000c1e1900 */
[----:B--2---:R-:W-:-:S05]  /*08a0*/  IADD3 R12, PT, PT, R12, R5, RZ ;  /* 0x000000050c0c7210 */ /* 0x004fca0007ffe0ff */
[----:B------:R-:W-:-:S04]  /*08b0*/  IMAD R12, R12, R49, R4 ;  /* 0x000000310c0c7224 */ /* 0x000fc800078e0204 */
[----:B0-----:R-:W-:-:S04]  /*08c0*/  VIADD R9, R12, 0xfffffff5 ;  /* 0xfffffff50c097836 */ /* 0x001fc80000000000 */
[----:B------:R-:W-:-:S05]  /*08d0*/  IMAD.WIDE R8, R9, 0x4, R2 ;  /* 0x0000000409087825 */ /* 0x000fca00078e0202 */
[----:B------:R0:W-:Y:S04]  /*08e0*/  STG.E desc[UR4][R8.64], R7 ;  /* 0x0000000708007986 */ /* 0x0001e8000c101904 */
[----:B------:R-:W2:Y:S02]  /*08f0*/  LDG.E R12, desc[UR6][R30.64] ;  /* 0x000000061e0c7981 */ /* 0x000ea4000c1e1900 */
[----:B--2---:R-:W-:-:S04]  /*0900*/  IMAD.IADD R12, R12, 0x1, R5 ;  /* 0x000000010c0c7824 */ /* 0x004fc800078e0205 */
[----:B------:R-:W-:-:S05]  /*0910*/  IMAD R12, R12, R49, R4 ;  /* 0x000000310c0c7224 */ /* 0x000fca00078e0204 */
[----:B-1----:R-:W-:-:S05]  /*0920*/  IADD3 R11, PT, PT, R12, -0xa, RZ ;  /* 0xfffffff60c0b7810 */ /* 0x002fca0007ffe0ff */
[----:B------:R-:W-:-:S05]  /*0930*/  IMAD.WIDE R10, R11, 0x4, R2 ;  /* 0x000000040b0a7825 */ /* 0x000fca00078e0202 */
[----:B------:R1:W-:Y:S04]  /*0940*/  STG.E desc[UR4][R10.64], R7 ;  /* 0x000000070a007986 */ /* 0x0003e8000c101904 */
[----:B------:R-:W2:Y:S02]  /*0950*/  LDG.E R12, desc[UR6][R30.64] ;  /* 0x000000061e0c7981 */ /* 0x000ea4000c1e1900 */
[----:B--2---:R-:W-:-:S04]  /*0960*/  IMAD.IADD R12, R12, 0x1, R5 ;  /* 0x000000010c0c7824 */ /* 0x004fc800078e0205 */
[----:B------:R-:W-:-:S04]  /*0970*/  IMAD R12, R12, R49, R4 ;  /* 0x000000310c0c7224 */ /* 0x000fc800078e0204 */
[----:B0-----:R-:W-:-:S04]  /*0980*/  VIADD R9, R12, 0xfffffff7 ;  /* 0xfffffff70c097836 */ /* 0x001fc80000000000 */
[----:B------:R-:W-:-:S05]  /*0990*/  IMAD.WIDE R8, R9, 0x4, R2 ;  /* 0x0000000409087825 */ /* 0x000fca00078e0202 */
[----:B------:R0:W-:Y:S04]  /*09a0*/  STG.E desc[UR4][R8.64], R7 ;  /* 0x0000000708007986 */ /* 0x0001e8000c101904 */
[----:B------:R-:W2:Y:S02]  /*09b0*/  LDG.E R12, desc[UR6][R30.64] ;  /* 0x000000061e0c7981 */ /* 0x000ea4000c1e1900 */
[----:B--2---:R-:W-:-:S05]  /*09c0*/  IADD3 R12, PT, PT, R12, R5, RZ ;  /* 0x000000050c0c7210 */ /* 0x004fca0007ffe0ff */
[----:B------:R-:W-:-:S04]  /*09d0*/  IMAD R12, R12, R49, R4 ;  /* 0x000000310c0c7224 */ /* 0x000fc800078e0204 */
[----:B-1----:R-:W-:-:S04]  /*09e0*/  VIADD R11, R12, 0xfffffff8 ;  /* 0xfffffff80c0b7836 */ /* 0x002fc80000000000 */
        /* <DEDUP_REMOVED lines=44> */
[----:B------:R-:W2:Y:S01]  /*0cb0*/  LDG.E R12, desc[UR6][R30.64] ;  /* 0x000000061e0c7981 */ /* 0x000ea2000c1e1900 */
[----:B------:R-:W-:-:S05]  /*0cc0*/  VIADD R6, R6, 0x10 ;  /* 0x0000001006067836 */ /* 0x000fca0000000000 */
[----:B------:R-:W-:Y:S01]  /*0cd0*/  ISETP.NE.AND P0, PT, R6, RZ, PT ;  /* 0x000000ff0600720c */ /* 0x000fe20003f05270 */
[----:B--2---:R-:W-:-:S04]  /*0ce0*/  IMAD.IADD R12, R12, 0x1, R5 ;  /* 0x000000010c0c7824 */ /* 0x004fc800078e0205 */
[----:B-1----:R-:W-:Y:S01]  /*0cf0*/  IMAD R11, R12, R49, R4 ;  /* 0x000000310c0b7224 */ /* 0x002fe200078e0204 */
[----:B------:R-:W-:-:S03]  /*0d00*/  IADD3 R4, PT, PT, R4, 0x10, RZ ;  /* 0x0000001004047810 */ /* 0x000fc60007ffe0ff */
[----:B------:R-:W-:-:S05]  /*0d10*/  IMAD.WIDE R2, R11, 0x4, R2 ;  /* 0x000000040b027825 */ /* 0x000fca00078e0202 */
[----:B------:R0:W-:Y:S01]  /*0d20*/  STG.E desc[UR4][R2.64], R7 ;  /* 0x0000000702007986 */ /* 0x0001e2000c101904 */
[----:B------:R-:W-:Y:S05]  /*0d30*/  @P0 BRA `(.L_x_6) ;  /* 0xfffffff8005c0947 */ /* 0x000fea000383ffff */
[----:B------:R-:W-:Y:S05]  /*0d40*/  BSYNC.RECONVERGENT B0 ;  /* 0x0000000000007941 */ /* 0x000fea0003800200 */
.L_x_5:
[----:B0-----:R-:W-:-:S04]  /*0d50*/  LOP3.LUT R2, R49, 0xf, RZ, 0xc0, !PT ;  /* 0x0000000f31027812 */ /* 0x001fc800078ec0ff */
[----:B------:R-:W-:-:S13]  /*0d60*/  ISETP.NE.AND P0, PT, R2, RZ, PT ;  /* 0x000000ff0200720c */ /* 0x000fda0003f05270 */
[----:B------:R-:W-:Y:S05]  /*0d70*/  @!P0 BRA `(.L_x_7) ;  /* 0x0000000400f88947 */ /* 0x000fea0003800000 */
[----:B------:R-:W-:Y:S01]  /*0d80*/  VIADD R2, R2, 0xffffffff ;  /* 0xffffffff02027836 */ /* 0x000fe20000000000 */
[----:B------:R-:W-:-:S04]  /*0d90*/  LOP3.LUT R4, R49, 0x7, RZ, 0xc0, !PT ;  /* 0x0000000731047812 */ /* 0x000fc800078ec0ff */
[----:B------:R-:W-:Y:S02]  /*0da0*/  ISETP.GE.U32.AND P0, PT, R2, 0x7, PT ;  /* 0x000000070200780c */ /* 0x000fe40003f06070 */
[----:B------:R-:W-:-:S11]  /*0db0*/  ISETP.NE.AND P1, PT, R4, RZ, PT ;  /* 0x000000ff0400720c */ /* 0x000fd60003f25270 */
[----:B------:R-:W-:Y:S05]  /*0dc0*/  @!P0 BRA `(.L_x_8) ;  /* 0x0000000000d88947 */ /* 0x000fea0003800000 */
[----:B------:R-:W-:Y:S01]  /*0dd0*/  R2UR UR4, R34 ;  /* 0x00000000220472ca */ /* 0x000fe200000e0000 */
[----:B------:R-:W0:Y:S01]  /*0de0*/  LDC.64 R2, c[0x0][0x3e0] ;  /* 0x0000f800ff027b82 */ /* 0x000e220000000a00 */
[----:B------:R-:W-:-:S13]  /*0df0*/  R2UR UR5, R35 ;  /* 0x00000000230572ca */ /* 0x000fda00000e0000 */
[----:B------:R-:W2:Y:S01]  /*0e00*/  LDG.E R6, desc[UR4][R30.64] ;  /* 0x000000041e067981 */ /* 0x000ea2000c1e1900 */
[----:B------:R-:W-:Y:S02]  /*0e10*/  R2UR UR6, R34 ;  /* 0x00000000220672ca */ /* 0x000fe400000e0000 */
[----:B------:R-:W-:Y:S01]  /*0e20*/  R2UR UR7, R35 ;  /* 0x00000000230772ca */ /* 0x000fe200000e0000 */
[----:B--2---:R-:W-:-:S04]  /*0e30*/  IMAD.IADD R6, R6, 0x1, R5 ;  /* 0x0000000106067824 */ /* 0x004fc800078e0205 */
[----:B------:R-:W-:Y:S01]  /*0e40*/  IMAD R9, R6, R49, R0 ;  /* 0x0000003106097224 */ /* 0x000fe200078e0200 */
[----:B------:R-:W-:-:S03]  /*0e50*/  MOV R6, 0xffffffff ;  /* 0xffffffff00067802 */ /* 0x000fc60000000f00 */
[----:B0-----:R-:W-:-:S05]  /*0e60*/  IMAD.WIDE R8, R9, 0x4, R2 ;  /* 0x0000000409087825 */ /* 0x001fca00078e0202 */
[----:B------:R0:W-:Y:S04]  /*0e70*/  STG.E desc[UR4][R8.64], R6 ;  /* 0x0000000608007986 */ /* 0x0001e8000c101904 */
[----:B------:R-:W2:Y:S02]  /*0e80*/  LDG.E R10, desc[UR6][R30.64] ;  /* 0x000000061e0a7981 */ /* 0x000ea4000c1e1900 */
[----:B--2---:R-:W-:-:S04]  /*0e90*/  IMAD.IADD R10, R10, 0x1, R5 ;  /* 0x000000010a0a7824 */ /* 0x004fc800078e0205 */
[----:B------:R-:W-:-:S04]  /*0ea0*/  IMAD R10, R10, R49, R0 ;  /* 0x000000310a0a7224 */ /* 0x000fc800078e0200 */
[----:B------:R-:W-:-:S04]  /*0eb0*/  VIADD R11, R10, 0x1 ;  /* 0x000000010a0b7836 */ /* 0x000fc80000000000 */
        /* <DEDUP_REMOVED lines=11> */
[----:B-1----:R-:W-:-:S05]  /*0f70*/  IADD3 R11, PT, PT, R12, 0x3, RZ ;  /* 0x000000030c0b7810 */ /* 0x002fca0007ffe0ff */
        /* <DEDUP_REMOVED lines=17> */
[----:B0-----:R-:W-:-:S05]  /*1090*/  IADD3 R9, PT, PT, R12, 0x6, RZ ;  /* 0x000000060c097810 */ /* 0x001fca0007ffe0ff */
[----:B------:R-:W-:-:S05]  /*10a0*/  IMAD.WIDE R8, R9, 0x4, R2 ;  /* 0x0000000409087825 */ /* 0x000fca00078e0202 */
[----:B------:R1:W-:Y:S04]  /*10b0*/  STG.E desc[UR4][R8.64], R6 ;  /* 0x0000000608007986 */ /* 0x0003e8000c101904 */
[----:B------:R-:W2:Y:S02]  /*10c0*/  LDG.E R12, desc[UR6][R30.64] ;  /* 0x000000061e0c7981 */ /* 0x000ea4000c1e1900 */
[----:B--2---:R-:W-:-:S04]  /*10d0*/  IMAD.IADD R12, R12, 0x1, R5 ;  /* 0x000000010c0c7824 */ /* 0x004fc800078e0205 */
[----:B------:R-:W-:Y:S01]  /*10e0*/  IMAD R12, R12, R49, R0 ;  /* 0x000000310c0c7224 */ /* 0x000fe200078e0200 */
[----:B------:R-:W-:-:S03]  /*10f0*/  IADD3 R0, PT, PT, R0, 0x8, RZ ;  /* 0x0000000800007810 */ /* 0x000fc60007ffe0ff */
[----:B------:R-:W-:-:S04]  /*1100*/  VIADD R7, R12, 0x7 ;  /* 0x000000070c077836 */ /* 0x000fc80000000000 */
[----:B------:R-:W-:-:S05]  /*1110*/  IMAD.WIDE R2, R7, 0x4, R2 ;  /* 0x0000000407027825 */ /* 0x000fca00078e0202 */
[----:B------:R1:W-:Y:S02]  /*1120*/  STG.E desc[UR4][R2.64], R6 ;  /* 0x0000000602007986 */ /* 0x0003e4000c101904 */
.L_x_8:
[----:B------:R-:W-:Y:S05]  /*1130*/  @!P1 BRA `(.L_x_7) ;  /* 0x0000000400089947 */ /* 0x000fea0003800000 */
[----:B------:R-:W-:Y:S01]  /*1140*/  VIADD R4, R4, 0xffffffff ;  /* 0xffffffff04047836 */ /* 0x000fe20000000000 */
[----:B-1----:R-:W-:-:S04]  /*1150*/  LOP3.LUT R10, R49, 0x3, RZ, 0xc0, !PT ;  /* 0x00000003310a7812 */ /* 0x002fc800078ec0ff */
        /* <DEDUP_REMOVED lines=8> */
[----:B------:R-:W-:Y:S02]  /*11e0*/  R2UR UR7, R35 ;  /* 0x00000000230772ca */ /* 0x000fe400000e0000 */
[----:B------:R-:W-:Y:S01]  /*11f0*/  MOV R11, 0xffffffff ;  /* 0xffffffff000b7802 */ /* 0x000fe20000000f00 */
[----:B--2---:R-:W-:-:S04]  /*1200*/  IMAD.IADD R4, R4, 0x1, R5 ;  /* 0x0000000104047824 */ /* 0x004fc800078e0205 */
[----:B------:R-:W-:-:S04]  /*1210*/  IMAD R7, R4, R49, R0 ;  /* 0x0000003104077224 */ /* 0x000fc800078e0200 */
        /* <DEDUP_REMOVED lines=16> */
[----:B------:R-:W-:Y:S02]  /*1320*/  IMAD R4, R4, R49, R0 ;  /* 0x0000003104047224 */ /* 0x000fe400078e0200 */
[----:B------:R-:W-:-:S03]  /*1330*/  VIADD R0, R0, 0x4 ;  /* 0x0000000400007836 */ /* 0x000fc60000000000 */
[----:B-1----:R-:W-:-:S05]  /*1340*/  IADD3 R9, PT, PT, R4, 0x3, RZ ;  /* 0x0000000304097810 */ /* 0x002fca0007ffe0ff */
[----:B------:R-:W-:-:S05]  /*1350*/  IMAD.WIDE R2, R9, 0x4, R2 ;  /* 0x0000000409027825 */ /* 0x000fca00078e0202 */
[----:B------:R0:W-:Y:S02]  /*1360*/  STG.E desc[UR4][R2.64], R11 ;  /* 0x0000000b02007986 */ /* 0x0001e4000c101904 */
.L_x_9:
[----:B------:R-:W-:Y:S05]  /*1370*/  @!P1 BRA `(.L_x_7) ;  /* 0x0000000000789947 */ /* 0x000fea0003800000 */
[----:B------:R-:W-:Y:S01]  /*1380*/  R2UR UR4, R34 ;  /* 0x00000000220472ca */ /* 0x000fe200000e0000 */
[----:B0-----:R-:W0:Y:S01]  /*1390*/  LDC.64 R2, c[0x0][0x3e0] ;  /* 0x0000f800ff027b82 */ /* 0x001e220000000a00 */
[----:B------:R-:W-:-:S13]  /*13a0*/  R2UR UR5, R35 ;  /* 0x00000000230572ca */ /* 0x000fda00000e0000 */
[----:B------:R-:W2:Y:S01]  /*13b0*/  LDG.E R4, desc[UR4][R30.64] ;  /* 0x000000041e047981 */ /* 0x000ea2000c1e1900 */
[----:B------:R-:W-:Y:S02]  /*13c0*/  ISETP.NE.AND P0, PT, R10, 0x1, PT ;  /* 0x000000010a00780c */ /* 0x000fe40003f05270 */
[----:B------:R-:W-:Y:S01]  /*13d0*/  MOV R11, 0xffffffff ;  /* 0xffffffff000b7802 */ /* 0x000fe20000000f00 */
[----:B--2---:R-:W-:-:S04]  /*13e0*/  IMAD.IADD R4, R4, 0x1, R5 ;  /* 0x0000000104047824 */ /* 0x004fc800078e0205 */
[----:B------:R-:W-:-:S04]  /*13f0*/  IMAD R7, R4, R49, R0 ;  /* 0x0000003104077224 */ /* 0x000fc800078e0200 */
[----:B0-----:R-:W-:-:S05]  /*1400*/  IMAD.WIDE R6, R7, 0x4, R2 ;  /* 0x0000000407067825 */ /* 0x001fca00078e0202 */
[----:B------:R2:W-:Y:S01]  /*1410*/  STG.E desc[UR4][R6.64], R11 ;  /* 0x0000000b06007986 */ /* 0x0005e2000c101904 */
[----:B------:R-:W-:Y:S05]  /*1420*/  @!P0 BRA `(.L_x_7) ;  /* 0x00000000004c8947 */ /* 0x000fea0003800000 */
[----:B------:R-:W-:Y:S02]  /*1430*/  R2UR UR4, R34 ;  /* 0x00000000220472ca */ /* 0x000fe400000e0000 */
[----:B------:R-:W-:-:S13]  /*1440*/  R2UR UR5, R35 ;  /* 0x00000000230572ca */ /* 0x000fda00000e0000 */
[----:B------:R-:W4:Y:S01]  /*1450*/  LDG.E R4, desc[UR4][R30.64] ;  /* 0x000000041e047981 */ /* 0x000f22000c1e1900 */
[----:B------:R-:W-:-:S13]  /*1460*/  ISETP.NE.AND P0, PT, R10, 0x2, PT ;  /* 0x000000020a00780c */ /* 0x000fda0003f05270 */
[----:B------:R-:W-:Y:S02]  /*1470*/  @P0 R2UR UR6, R34 ;  /* 0x00000000220602ca */ /* 0x000fe400000e0000 */
[----:B------:R-:W-:Y:S01]  /*1480*/  @P0 R2UR UR7, R35 ;  /* 0x00000000230702ca */ /* 0x000fe200000e0000 */
[----:B----4-:R-:W-:-:S04]  /*1490*/  IMAD.IADD R4, R4, 0x1, R5 ;  /* 0x0000000104047824 */ /* 0x010fc800078e0205 */
[----:B------:R-:W-:-:S04]  /*14a0*/  IMAD R4, R4, R49, R0 ;  /* 0x0000003104047224 */ /* 0x000fc800078e0200 */
[----:B--2---:R-:W-:-:S04]  /*14b0*/  VIADD R7, R4, 0x1 ;  /* 0x0000000104077836 */ /* 0x004fc80000000000 */
[----:B------:R-:W-:-:S05]  /*14c0*/  IMAD.WIDE R6, R7, 0x4, R2 ;  /* 0x0000000407067825 */ /* 0x000fca00078e0202 */
[----:B------:R4:W-:Y:S04]  /*14d0*/  STG.E desc[UR4][R6.64], R11 ;  /* 0x0000000b06007986 */ /* 0x0009e8000c101904 */
[----:B------:R-:W2:Y:S01]  /*14e0*/  @P0 LDG.E R4, desc[UR6][R30.64] ;  /* 0x000000061e040981 */ /* 0x000ea2000c1e1900 */
[----:B------:R-:W-:Y:S02]  /*14f0*/  @P0 R2UR UR4, R34 ;  /* 0x00000000220402ca */ /* 0x000fe400000e0000 */
[----:B------:R-:W-:Y:S02]  /*1500*/  @P0 R2UR UR5, R35 ;  /* 0x00000000230502ca */ /* 0x000fe400000e0000 */
[----:B--2---:R-:W-:-:S05]  /*1510*/  @P0 IADD3 R4, PT, PT, R4, R5, RZ ;  /* 0x0000000504040210 */ /* 0x004fca0007ffe0ff */
[----:B------:R-:W-:-:S04]  /*1520*/  @P0 IMAD R4, R4, R49, R0 ;  /* 0x0000003104040224 */ /* 0x000fc800078e0200 */
[----:B------:R-:W-:-:S04]  /*1530*/  @P0 VIADD R9, R4, 0x2 ;  /* 0x0000000204090836 */ /* 0x000fc80000000000 */
[----:B------:R-:W-:-:S05]  /*1540*/  @P0 IMAD.WIDE R2, R9, 0x4, R2 ;  /* 0x0000000409020825 */ /* 0x000fca00078e0202 */
[----:B------:R4:W-:Y:S02]  /*1550*/  @P0 STG.E desc[UR4][R2.64], R11 ;  /* 0x0000000b02000986 */ /* 0x0009e4000c101904 */
.L_x_7:
[----:B------:R-:W-:Y:S02]  /*1560*/  R2UR UR4, R34 ;  /* 0x00000000220472ca */ /* 0x000fe400000e0000 */
[----:B------:R-:W-:-:S13]  /*1570*/  R2UR UR5, R35 ;  /* 0x00000000230572ca */ /* 0x000fda00000e0000 */
[----:B------:R-:W5:Y:S01]  /*1580*/  LDG.E R0, desc[UR4][R32.64] ;  /* 0x0000000420007981 */ /* 0x000f62000c1e1900 */
[----:B---3--:R-:W-:-:S05]  /*1590*/  IMAD.IADD R5, R48, 0x1, R5 ;  /* 0x0000000130057824 */ /* 0x008fca00078e0205 */
[----:B-----5:R-:W-:-:S13]  /*15a0*/  ISETP.GE.AND P0, PT, R5, R0, PT ;  /* 0x000000000500720c */ /* 0x020fda0003f06270 */
[----:B------:R-:W-:Y:S05]  /*15b0*/  @!P0 BRA `(.L_x_10) ;  /* 0xfffffff0001c8947 */ /* 0x000fea000383ffff */
.L_x_4:
[----:B------:R-:W-:Y:S05]  /*15c0*/  WARPSYNC.ALL ;  /* 0x0000000000007948 */ /* 0x000fea0003800000 */
[----:B------:R-:W-:Y:S01]  /*15d0*/  BAR.SYNC.DEFER_BLOCKING 0x0 ;  /* 0x0000000000007b1d */ /* 0x000fe20000010000 */
[----:B------:R-:W-:Y:S02]  /*15e0*/  R2UR UR4, R34 ;  /* 0x00000000220472ca */ /* 0x000fe400000e0000 */
[----:B------:R-:W-:-:S13]  /*15f0*/  R2UR UR5, R35 ;  /* 0x00000000230572ca */ /* 0x000fda00000e0000 */
[----:B------:R-:W5:Y:S01]  /*1600*/  LDG.E R19, desc[UR4][R32.64] ;  /* 0x0000000420137981 */ /* 0x000f62000c1e1900 */
[----:B------:R-:W-:Y:S01]  /*1610*/  BSSY B11, `(.L_x_11) ;  /* 0x000017d0000b7945 */ /* 0x000fe20003800000 */
[----:B-----5:R-:W-:-:S13]  /*1620*/  ISETP.GE.AND P0, PT, R44, R19, PT ;  /* 0x000000132c00720c */ /* 0x020fda0003f06270 */
[----:B------:R-:W-:Y:S05]  /*1630*/  @P0 BRA `(.L_x_12) ;  /* 0x0000001400e80947 */ /* 0x000fea0003800000 */
[----:B------:R-:W5:Y:S08]  /*1640*/  LDC.64 R28, c[0x0][0x3d0] ;  /* 0x0000f400ff1c7b82 */ /* 0x000f700000000a00 */
[----:B------:R-:W0:Y:S01]  /*1650*/  LDC.64 R26, c[0x0][0x3b8] ;  /* 0x0000ee00ff1a7b82 */ /* 0x000e220000000a00 */
[----:B-----5:R-:W-:-:S04]  /*1660*/  IMAD.WIDE R28, R50, 0x4, R28 ;  /* 0x00000004321c7825 */ /* 0x020fc800078e021c */
[----:B0-----:R-:W-:-:S07]  /*1670*/  IMAD.WIDE R26, R50, 0x4, R26 ;  /* 0x00000004321a7825 */ /* 0x001fce00078e021a */
.L_x_46:
[----:B------:R-:W-:Y:S01]  /*1680*/  R2UR UR4, R34 ;  /* 0x00000000220472ca */ /* 0x000fe200000e0000 */
[----:B01--4-:R-:W0:Y:S01]  /*1690*/  LDC.64 R2, c[0x0][0x3c0] ;  /* 0x0000f000ff027b82 */ /* 0x013e220000000a00 */
[----:B------:R-:W-:-:S07]  /*16a0*/  R2UR UR5, R35 ;  /* 0x00000000230572ca */ /* 0x000fce00000e0000 */
[----:B--2---:R-:W1:Y:S06]  /*16b0*/  LDC R6, c[0x0][0x39c] ;  /* 0x0000e700ff067b82 */ /* 0x004e6c0000000800 */
[----:B------:R-:W2:Y:S02]  /*16c0*/  LDG.E R5, desc[UR4][R30.64] ;  /* 0x000000041e057981 */ /* 0x000ea4000c1e1900 */
[----:B--2---:R-:W-:-:S05]  /*16d0*/  IADD3 R5, PT, PT, R5, R44, RZ ;  /* 0x0000002c05057210 */ /* 0x004fca0007ffe0ff */
[----:B------:R-:W-:-:S04]  /*16e0*/  IMAD R5, R5, 0x3, RZ ;  /* 0x0000000305057824 */ /* 0x000fc800078e02ff */
[----:B0-----:R-:W-:-:S05]  /*16f0*/  IMAD.WIDE R2, R5, 0x4, R2 ;  /* 0x0000000405027825 */ /* 0x001fca00078e0202 */
[----:B------:R-:W2:Y:S01]  /*1700*/  LDG.E R43, desc[UR4][R2.64] ;  /* 0x00000004022b7981 */ /* 0x000ea2000c1e1900 */
[----:B-1----:R-:W0:Y:S01]  /*1710*/  MUFU.RCP R5, R6 ;  /* 0x0000000600057308 */ /* 0x002e220000001000 */
[----:B------:R-:W-:Y:S02]  /*1720*/  R2UR UR6, R34 ;  /* 0x00000000220672ca */ /* 0x000fe400000e0000 */
[----:B------:R-:W-:Y:S01]  /*1730*/  R2UR UR7, R35 ;  /* 0x00000000230772ca */ /* 0x000fe200000e0000 */
[----:B------:R1:W5:Y:S01]  /*1740*/  LDG.E R42, desc[UR4][R2.64+0x4] ;  /* 0x00000404022a7981 */ /* 0x000362000c1e1900 */
[----:B------:R-:W-:Y:S11]  /*1750*/  BSSY.RECONVERGENT B2, `(.L_x_13) ;  /* 0x000000d000027945 */ /* 0x000ff60003800200 */
[----:B------:R1:W5:Y:S01]  /*1760*/  LDG.E R41, desc[UR6][R2.64+0x8] ;  /* 0x0000080602297981 */ /* 0x000362000c1e1900 */
[----:B0-----:R-:W-:-:S04]  /*1770*/  FFMA R0, R5, -R6, 1 ;  /* 0x3f80000005007423 */ /* 0x001fc80000000806 */
[----:B------:R-:W-:Y:S01]  /*1780*/  FFMA R0, R5, R0, R5 ;  /* 0x0000000005007223 */ /* 0x000fe20000000005 */
[----:B--2---:R-:W0:Y:S03]  /*1790*/  FCHK P0, R43, R6 ;  /* 0x000000062b007302 */ /* 0x004e260000000000 */
[----:B------:R-:W-:-:S04]  /*17a0*/  FFMA R4, R0, R43, RZ ;  /* 0x0000002b00047223 */ /* 0x000fc800000000ff */
[----:B------:R-:W-:-:S04]  /*17b0*/  FFMA R5, R4, -R6, R43 ;  /* 0x8000000604057223 */ /* 0x000fc8000000002b */
[----:B------:R-:W-:Y:S01]  /*17c0*/  FFMA R21, R0, R5, R4 ;  /* 0x0000000500157223 */ /* 0x000fe20000000004 */
[----:B01----:R-:W-:Y:S06]  /*17d0*/  @!P0 BRA `(.L_x_14) ;  /* 0x0000000000108947 */ /* 0x003fec0003800000 */
[----:B------:R-:W-:Y:S01]  /*17e0*/  IMAD.MOV.U32 R3, RZ, RZ, R43 ;  /* 0x000000ffff037224 */ /* 0x000fe200078e002b */
[----:B------:R-:W-:-:S07]  /*17f0*/  MOV R2, 0x1810 ;  /* 0x0000181000027802 */ /* 0x000fce0000000f00 */
[----:B---3-5:R-:W-:Y:S05]  /*1800*/  CALL.REL.NOINC `($__internal_1_$__cuda_sm3x_div_rn_noftz_f32_slowpath) ;  /* 0x0000001c00087944 */ /* 0x028fea0003c00000 */
[----:B------:R-:W-:-:S07]  /*1810*/  IMAD.MOV.U32 R21, RZ, RZ, R0 ;  /* 0x000000ffff157224 */ /* 0x000fce00078e0000 */
.L_x_14:
[----:B------:R-:W-:Y:S05]  /*1820*/  BSYNC.RECONVERGENT B2 ;  /* 0x0000000000027941 */ /* 0x000fea0003800200 */
.L_x_13:
[----:B------:R-:W0:Y:S01]  /*1830*/  LDC R7, c[0x0][0x39c] ;  /* 0x0000e700ff077b82 */ /* 0x000e220000000800 */
[----:B------:R-:W-:Y:S01]  /*1840*/  F2I.TRUNC.NTZ R21, R21 ;  /* 0x0000001500157305 */ /* 0x000fe2000020f100 */
[----:B------:R-:W-:Y:S07]  /*1850*/  BSSY.RECONVERGENT B2, `(.L_x_15) ;  /* 0x000000d000027945 */ /* 0x000fee0003800200 */
[----:B0-----:R-:W0:Y:S08]  /*1860*/  MUFU.RCP R0, R7 ;  /* 0x0000000700007308 */ /* 0x001e300000001000 */
[----:B-----5:R-:W1:Y:S01]  /*1870*/  FCHK P0, R42, R7 ;  /* 0x000000072a007302 */ /* 0x020e620000000000 */
[----:B0-----:R-:W-:-:S04]  /*1880*/  FFMA R3, R0, -R7, 1 ;  /* 0x3f80000000037423 */ /* 0x001fc80000000807 */
[----:B------:R-:W-:-:S04]  /*1890*/  FFMA R3, R0, R3, R0 ;  /* 0x0000000300037223 */ /* 0x000fc80000000000 */
[----:B------:R-:W-:-:S04]  /*18a0*/  FFMA R5, R3, R42, RZ ;  /* 0x0000002a03057223 */ /* 0x000fc800000000ff */
[----:B------:R-:W-:-:S04]  /*18b0*/  FFMA R0, R5, -R7, R42 ;  /* 0x8000000705007223 */ /* 0x000fc8000000002a */
[----:B------:R-:W-:Y:S01]  /*18c0*/  FFMA R20, R3, R0, R5 ;  /* 0x0000000003147223 */ /* 0x000fe20000000005 */
[----:B-1----:R-:W-:Y:S06]  /*18d0*/  @!P0 BRA `(.L_x_16) ;  /* 0x0000000000108947 */ /* 0x002fec0003800000 */
[----:B------:R-:W-:Y:S02]  /*18e0*/  MOV R3, R42 ;  /* 0x0000002a00037202 */ /* 0x000fe40000000f00 */
[----:B------:R-:W-:-:S07]  /*18f0*/  MOV R2, 0x1910 ;  /* 0x0000191000027802 */ /* 0x000fce0000000f00 */
[----:B---3--:R-:W-:Y:S05]  /*1900*/  CALL.REL.NOINC `($__internal_1_$__cuda_sm3x_div_rn_noftz_f32_slowpath) ;  /* 0x0000001800c87944 */ /* 0x008fea0003c00000 */
[----:B------:R-:W-:-:S07]  /*1910*/  IMAD.MOV.U32 R20, RZ, RZ, R0 ;  /* 0x000000ffff147224 */ /* 0x000fce00078e0000 */
.L_x_16:
[----:B------:R-:W-:Y:S05]  /*1920*/  BSYNC.RECONVERGENT B2 ;  /* 0x0000000000027941 */ /* 0x000fea0003800200 */
.L_x_15:
[----:B------:R-:W0:Y:S01]  /*1930*/  LDC R4, c[0x0][0x39c] ;  /* 0x0000e700ff047b82 */ /* 0x000e220000000800 */
[----:B------:R-:W-:Y:S01]  /*1940*/  F2I.TRUNC.NTZ R20, R20 ;  /* 0x0000001400147305 */ /* 0x000fe2000020f100 */
[----:B------:R-:W-:Y:S07]  /*1950*/  BSSY.RECONVERGENT B2, `(.L_x_17) ;  /* 0x000000c000027945 */ /* 0x000fee0003800200 */
[----:B0-----:R-:W0:Y:S08]  /*1960*/  MUFU.RCP R3, R4 ;  /* 0x0000000400037308 */ /* 0x001e300000001000 */
[----:B------:R-:W1:Y:S01]  /*1970*/  FCHK P0, R41, R4 ;  /* 0x0000000429007302 */ /* 0x000e620000000000 */
[----:B0-----:R-:W-:-:S04]  /*1980*/  FFMA R0, R3, -R4, 1 ;  /* 0x3f80000003007423 */ /* 0x001fc80000000804 */
[----:B------:R-:W-:-:S04]  /*1990*/  FFMA R0, R3, R0, R3 ;  /* 0x0000000003007223 */ /* 0x000fc80000000003 */
[----:B------:R-:W-:-:S04]  /*19a0*/  FFMA R2, R0, R41, RZ ;  /* 0x0000002900027223 */ /* 0x000fc800000000ff */
[----:B------:R-:W-:-:S04]  /*19b0*/  FFMA R3, R2, -R4, R41 ;  /* 0x8000000402037223 */ /* 0x000fc80000000029 */
[----:B------:R-:W-:Y:S01]  /*19c0*/  FFMA R0, R0, R3, R2 ;  /* 0x0000000300007223 */ /* 0x000fe20000000002 */
[----:B-1----:R-:W-:Y:S06]  /*19d0*/  @!P0 BRA `(.L_x_18) ;  /* 0x00000000000c8947 */ /* 0x002fec0003800000 */
[----:B------:R-:W-:Y:S01]  /*19e0*/  IMAD.MOV.U32 R3, RZ, RZ, R41 ;  /* 0x000000ffff037224 */ /* 0x000fe200078e0029 */
[----:B------:R-:W-:-:S07]  /*19f0*/  MOV R2, 0x1a10 ;  /* 0x00001a1000027802 */ /* 0x000fce0000000f00 */
[----:B---3--:R-:W-:Y:S05]  /*1a00*/  CALL.REL.NOINC `($__internal_1_$__cuda_sm3x_div_rn_noftz_f32_slowpath) ;  /* 0x0000001800887944 */ /* 0x008fea0003c00000 */
.L_x_18:
[----:B------:R-:W-:Y:S05]  /*1a10*/  BSYNC.RECONVERGENT B2 ;  /* 0x0000000000027941 */ /* 0x000fea0003800200 */
.L_x_17:
[----:B------:R-:W0:Y:S01]  /*1a20*/  LDCU UR4, c[0x0][0x39c] ;  /* 0x00007380ff0477ac */ /* 0x000e220008000800 */
[----:B------:R-:W-:Y:S01]  /*1a30*/  I2FP.F32.S32 R6, R21 ;  /* 0x0000001500067245 */ /* 0x000fe20000201400 */
[----:B------:R-:W1:Y:S01]  /*1a40*/  F2I.TRUNC.NTZ R0, R0 ;  /* 0x0000000000007305 */ /* 0x000e62000020f100 */
[----:B------:R-:W-:Y:S01]  /*1a50*/  VIADD R40, R21, 0x1 ;  /* 0x0000000115287836 */ /* 0x000fe20000000000 */
[----:B------:R-:W2:Y:S01]  /*1a60*/  LDCU UR5, c[0x0][0x39c] ;  /* 0x00007380ff0577ac */ /* 0x000ea20008000800 */
[----:B------:R-:W-:Y:S01]  /*1a70*/  BSSY B10, `(.L_x_19) ;  /* 0x00001330000a7945 */ /* 0x000fe20003800000 */
[C---:B------:R-:W-:Y:S02]  /*1a80*/  VIADD R38, R20.reuse, 0xfffffffe ;  /* 0xfffffffe14267836 */ /* 0x040fe40000000000 */
[----:B------:R-:W-:Y:S02]  /*1a90*/  VIADD R37, R20, 0x1 ;  /* 0x0000000114257836 */ /* 0x000fe40000000000 */
[----:B------:R-:W-:Y:S01]  /*1aa0*/  F2F.F64.F32 R8, R43 ;  /* 0x0000002b00087310 */ /* 0x000fe20000201800 */
[----:B-1----:R-:W-:Y:S01]  /*1ab0*/  IADD3 R36, PT, PT, R0, -0x2, RZ ;  /* 0xfffffffe00247810 */ /* 0x002fe20007ffe0ff */
[----:B0-----:R-:W-:Y:S01]  /*1ac0*/  FMUL R22, R6, UR4 ;  /* 0x0000000406167c20 */ /* 0x001fe20008400000 */
[----:B------:R-:W-:-:S05]  /*1ad0*/  I2FP.F32.S32 R6, R20 ;  /* 0x0000001400067245 */ /* 0x000fca0000201400 */
[----:B------:R-:W-:Y:S01]  /*1ae0*/  F2F.F64.F32 R2, R42 ;  /* 0x0000002a00027310 */ /* 0x000fe20000201800 */
[----:B------:R-:W-:Y:S01]  /*1af0*/  FMUL R23, R6, UR4 ;  /* 0x0000000406177c20 */ /* 0x000fe20008400000 */
[----:B------:R-:W-:-:S06]  /*1b00*/  I2FP.F32.S32 R6, R0 ;  /* 0x0000000000067245 */ /* 0x000fcc0000201400 */
[----:B--2---:R-:W-:Y:S01]  /*1b10*/  F2F.F64.F32 R4, UR5 ;  /* 0x0000000500047d10 */ /* 0x004fe20008201800 */
[----:B------:R-:W-:-:S07]  /*1b20*/  FMUL R24, R6, UR4 ;  /* 0x0000000406187c20 */ /* 0x000fce0008400000 */
[----:B------:R-:W0:Y:S08]  /*1b30*/  F2F.F64.F32 R14, R22 ;  /* 0x00000016000e7310 */ /* 0x000e300000201800 */
[----:B------:R-:W1:Y:S01]  /*1b40*/  F2F.F64.F32 R10, R23 ;  /* 0x00000017000a7310 */ /* 0x000e620000201800 */
[----:B0-----:R-:W-:-:S07]  /*1b50*/  DFMA R14, R4, 0.5, R14 ;  /* 0x3fe00000040e782b */ /* 0x001fce000000000e */
[----:B------:R-:W0:Y:S01]  /*1b60*/  F2F.F64.F32 R6, R24 ;  /* 0x0000001800067310 */ /* 0x000e220000201800 */
[----:B------:R-:W-:-:S07]  /*1b70*/  DSETP.GT.AND P0, PT, R14, R8, PT ;  /* 0x000000080e00722a */ /* 0x000fce0003f04000 */
[----:B------:R-:W2:Y:S01]  /*1b80*/  F2F.F64.F32 R12, R41 ;  /* 0x00000029000c7310 */ /* 0x000ea20000201800 */
[C---:B-1----:R-:W-:Y:S02]  /*1b90*/  DFMA R10, R4.reuse, 0.5, R10 ;  /* 0x3fe00000040a782b */ /* 0x042fe4000000000a */
[----:B0-----:R-:W-:-:S06]  /*1ba0*/  DFMA R6, R4, 0.5, R6 ;  /* 0x3fe000000406782b */ /* 0x001fcc0000000006 */
[----:B------:R-:W-:Y:S01]  /*1bb0*/  DSETP.GT.AND P1, PT, R10, R2, PT ;  /* 0x000000020a00722a */ /* 0x000fe20003f24000 */
[C---:B------:R-:W-:Y:S01]  /*1bc0*/  IADD3 R2, PT, PT, R21.reuse, -0x2, RZ ;  /* 0xfffffffe15027810 */ /* 0x040fe20007ffe0ff */
[C---:B------:R-:W-:Y:S01]  /*1bd0*/  @!P0 VIADD R2, R21.reuse, 0xffffffff ;  /* 0xffffffff15028836 */ /* 0x040fe20000000000 */
[----:B------:R-:W-:Y:S01]  /*1be0*/  @!P0 IADD3 R40, PT, PT, R21, 0x2, RZ ;  /* 0x0000000215288810 */ /* 0x000fe20007ffe0ff */
[----:B--2---:R-:W-:-:S03]  /*1bf0*/  DSETP.GT.AND P2, PT, R6, R12, PT ;  /* 0x0000000c0600722a */ /* 0x004fc60003f44000 */
[----:B------:R-:W-:Y:S01]  /*1c00*/  VIMNMX R39, PT, PT, RZ, R2, !PT ;  /* 0x00000002ff277248 */ /* 0x000fe20007fe0100 */
[----:B------:R-:W-:Y:S01]  /*1c10*/  VIADD R2, R0, 0x1 ;  /* 0x0000000100027836 */ /* 0x000fe20000000000 */
[----:B------:R-:W-:-:S05]  /*1c20*/  VIADDMNMX R40, R53, 0xffffffff, R40, PT ;  /* 0xffffffff35287846 */ /* 0x000fca0003800128 */
[C---:B------:R-:W-:Y:S01]  /*1c30*/  @!P1 VIADD R38, R20.reuse, 0xffffffff ;  /* 0xffffffff14269836 */ /* 0x040fe20000000000 */
[----:B------:R-:W-:Y:S02]  /*1c40*/  ISETP.GT.AND P0, PT, R39, R40, PT ;  /* 0x000000282700720c */ /* 0x000fe40003f04270 */
[----:B------:R-:W-:Y:S01]  /*1c50*/  @!P1 IADD3 R37, PT, PT, R20, 0x2, RZ ;  /* 0x0000000214259810 */ /* 0x000fe20007ffe0ff */
[C---:B------:R-:W-:Y:S02]  /*1c60*/  @!P2 VIADD R36, R0.reuse, 0xffffffff ;  /* 0xffffffff0024a836 */ /* 0x040fe40000000000 */
[----:B------:R-:W-:-:S08]  /*1c70*/  @!P2 VIADD R2, R0, 0x2 ;  /* 0x000000020002a836 */ /* 0x000fd00000000000 */
[----:B------:R-:W-:Y:S05]  /*1c80*/  @P0 BRA `(.L_x_20) ;  /* 0x0000001000440947 */ /* 0x000fea0003800000 */
[----:B------:R-:W-:Y:S01]  /*1c90*/  BSSY B9, `(.L_x_21) ;  /* 0x000010d000097945 */ /* 0x000fe20003800000 */
[----:B------:R-:W-:Y:S02]  /*1ca0*/  VIMNMX R38, PT, PT, RZ, R38, !PT ;  /* 0x00000026ff267248 */ /* 0x000fe40007fe0100 */
[----:B------:R-:W-:Y:S02]  /*1cb0*/  VIADDMNMX R37, R52, 0xffffffff, R37, PT ;  /* 0xffffffff34257846 */ /* 0x000fe40003800125 */
[----:B------:R-:W-:Y:S02]  /*1cc0*/  VIMNMX R36, PT, PT, RZ, R36, !PT ;  /* 0x00000024ff247248 */ /* 0x000fe40007fe0100 */
[----:B------:R-:W-:-:S07]  /*1cd0*/  VIMNMX R25, PT, PT, R47, R2, PT ;  /* 0x000000022f197248 */ /* 0x000fce0003fe0100 */
.L_x_45:
[----:B------:R-:W-:Y:S01]  /*1ce0*/  ISETP.GT.AND P0, PT, R38, R37, PT ;  /* 0x000000252600720c */ /* 0x000fe20003f04270 */
[----:B------:R-:W-:-:S12]  /*1cf0*/  BSSY B8, `(.L_x_22) ;  /* 0x0000103000087945 */ /* 0x000fd80003800000 */
[----:B0-----:R-:W-:Y:S05]  /*1d00*/  @P0 BRA `(.L_x_23) ;  /* 0x0000001000040947 */ /* 0x001fea0003800000 */
[----:B------:R-:W-:-:S07]  /*1d10*/  MOV R24, R38 ;  /* 0x0000002600187202 */ /* 0x000fce0000000f00 */
.L_x_44:
[----:B------:R-:W-:Y:S01]  /*1d20*/  ISETP.GT.AND P0, PT, R36, R25, PT ;  /* 0x000000192400720c */ /* 0x000fe20003f04270 */
[----:B------:R-:W-:-:S12]  /*1d30*/  BSSY B7, `(.L_x_24) ;  /* 0x00000fb000077945 */ /* 0x000fd80003800000 */
[----:B0-----:R-:W-:Y:S05]  /*1d40*/  @P0 BRA `(.L_x_25) ;  /* 0x0000000c00e40947 */ /* 0x001fea0003800000 */
[----:B------:R-:W-:-:S07]  /*1d50*/  IMAD.MOV.U32 R23, RZ, RZ, R36 ;  /* 0x000000ffff177224 */ /* 0x000fce00078e0024 */
.L_x_43:
[----:B------:R-:W-:Y:S05]  /*1d60*/  YIELD ;  /* 0x0000000000007946 */ /* 0x000fea0003800000 */
[----:B------:R-:W-:Y:S01]  /*1d70*/  R2UR UR4, R34 ;  /* 0x00000000220472ca */ /* 0x000fe200000e0000 */
[----:B0-----:R-:W0:Y:S01]  /*1d80*/  LDC.64 R4, c[0x0][0x3b0] ;  /* 0x0000ec00ff047b82 */ /* 0x001e220000000a00 */
[----:B------:R-:W-:-:S13]  /*1d90*/  R2UR UR5, R35 ;  /* 0x00000000230572ca */ /* 0x000fda00000e0000 */
[----:B------:R-:W0:Y:S01]  /*1da0*/  LDG.E R2, desc[UR4][R28.64] ;  /* 0x000000041c027981 */ /* 0x000e22000c1e1900 */
[----:B------:R-:W-:Y:S02]  /*1db0*/  R2UR UR4, R34 ;  /* 0x00000000220472ca */ /* 0x000fe400000e0000 */
[----:B------:R-:W-:Y:S01]  /*1dc0*/  R2UR UR5, R35 ;  /* 0x00000000230572ca */ /* 0x000fe200000e0000 */
[----:B0-----:R-:W-:-:S12]  /*1dd0*/  IMAD.WIDE R6, R2, 0x8, R4 ;  /* 0x0000000802067825 */ /* 0x001fd800078e0204 */
[----:B------:R-:W2:Y:S01]  /*1de0*/  LDG.E.64 R6, desc[UR4][R6.64] ;  /* 0x0000000406067981 */ /* 0x000ea2000c1e1b00 */
[----:B------:R-:W-:Y:S01]  /*1df0*/  IMAD R0, R52, R23, R24 ;  /* 0x0000001734007224 */ /* 0x000fe200078e0218 */
[C---:B------:R-:W-:Y:S01]  /*1e00*/  ISETP.NE.AND P1, PT, R23.reuse, R25, PT ;  /* 0x000000191700720c */ /* 0x040fe20003f25270 */
[----:B------:R-:W-:Y:S01]  /*1e10*/  BSSY.RECONVERGENT B6, `(.L_x_26) ;  /* 0x00000ea000067945 */ /* 0x000fe20003800200 */
[----:B------:R-:W-:Y:S02]  /*1e20*/  VIADD R23, R23, 0x1 ;  /* 0x0000000117177836 */ /* 0x000fe40000000000 */
[----:B------:R-:W-:Y:S01]  /*1e30*/  IMAD R9, R53, R0, R39 ;  /* 0x0000000035097224 */ /* 0x000fe200078e0227 */
[----:B------:R-:W-:-:S04]  /*1e40*/  P2R R19, PR, RZ, 0x2 ;  /* 0x00000002ff137803 */ /* 0x000fc80000000000 */
[----:B------:R-:W-:Y:S02]  /*1e50*/  SHF.R.S32.HI R0, RZ, 0x1f, R9 ;  /* 0x0000001fff007819 */ /* 0x000fe40000011409 */
[----:B--2---:R-:W-:-:S04]  /*1e60*/  ISETP.GT.U32.AND P0, PT, R6, R9, PT ;  /* 0x000000090600720c */ /* 0x004fc80003f04070 */
[----:B------:R-:W-:-:S13]  /*1e70*/  ISETP.GT.AND.EX P0, PT, R7, R0, PT, P0 ;  /* 0x000000000700720c */ /* 0x000fda0003f04300 */
[----:B------:R-:W-:Y:S05]  /*1e80*/  @P0 BRA `(.L_x_27) ;  /* 0x0000000c00880947 */ /* 0x000fea0003800000 */
[----:B------:R-:W-:Y:S02]  /*1e90*/  R2UR UR4, R34 ;  /* 0x00000000220472ca */ /* 0x000fe400000e0000 */
[----:B------:R-:W-:-:S13]  /*1ea0*/  R2UR UR5, R35 ;  /* 0x00000000230572ca */ /* 0x000fda00000e0000 */
[----:B------:R-:W2:Y:S02]  /*1eb0*/  LDG.E R3, desc[UR4][R26.64] ;  /* 0x000000041a037981 */ /* 0x000ea4000c1e1900 */
[----:B--2---:R-:W-:-:S05]  /*1ec0*/  IADD3 R3, PT, PT, R2, -0x1, R3 ;  /* 0xffffffff02037810 */ /* 0x004fca0007ffe003 */
[----:B------:R-:W-:-:S06]  /*1ed0*/  IMAD.WIDE R6, R3, 0x8, R4 ;  /* 0x0000000803067825 */ /* 0x000fcc00078e0204 */
[----:B------:R-:W2:Y:S01]  /*1ee0*/  LDG.E.64 R6, desc[UR4][R6.64] ;  /* 0x0000000406067981 */ /* 0x000ea2000c1e1b00 */
[----:B------:R-:W-:Y:S02]  /*1ef0*/  ISETP.GT.AND P0, PT, R2, R3, PT ;  /* 0x000000030200720c */ /* 0x000fe40003f04270 */
[----:B--2---:R-:W-:-:S04]  /*1f00*/  ISETP.LT.U32.AND P1, PT, R6, R9, PT ;  /* 0x000000090600720c */ /* 0x004fc80003f21070 */
[----:B------:R-:W-:-:S13]  /*1f10*/  ISETP.LT.OR.EX P0, PT, R7, R0, P0, P1 ;  /* 0x000000000700720c */ /* 0x000fda0000701710 */
[----:B------:R-:W-:Y:S05]  /*1f20*/  @P0 BRA `(.L_x_27) ;  /* 0x0000000c00600947 */ /* 0x000fea0003800000 */
[----:B------:R-:W-:Y:S02]  /*1f30*/  IADD3 R6, PT, PT, -R2, R3, RZ ;  /* 0x0000000302067210 */ /* 0x000fe40007ffe1ff */
[----:B------:R-:W-:Y:S02]  /*1f40*/  R2UR UR4, R34 ;  /* 0x00000000220472ca */ /* 0x000fe400000e0000 */
[----:B------:R-:W-:Y:S02]  /*1f50*/  LEA.HI R7, R6, R6, RZ, 0x1 ;  /* 0x0000000606077211 */ /* 0x000fe400078f08ff */
[----:B------:R-:W-:Y:S02]  /*1f60*/  R2UR UR5, R35 ;  /* 0x00000000230572ca */ /* 0x000fe400000e0000 */
[----:B------:R-:W-:-:S05]  /*1f70*/  LEA.HI.SX32 R22, R7, R2, 0x1f ;  /* 0x0000000207167211 */ /* 0x000fca00078ffaff */
[----:B------:R-:W-:-:S06]  /*1f80*/  IMAD.WIDE R4, R22, 0x8, R4 ;  /* 0x0000000816047825 */ /* 0x000fcc00078e0204 */
[----:B------:R-:W2:Y:S02]  /*1f90*/  LDG.E.64 R4, desc[UR4][R4.64] ;  /* 0x0000000404047981 */ /* 0x000ea4000c1e1b00 */
[----:B--2---:R-:W-:-:S04]  /*1fa0*/  ISETP.NE.U32.AND P0, PT, R4, R9, PT ;  /* 0x000000090400720c */ /* 0x004fc80003f05070 */
[----:B------:R-:W-:-:S13]  /*1fb0*/  ISETP.NE.AND.EX P0, PT, R5, R0, PT, P0 ;  /* 0x000000000500720c */ /* 0x000fda0003f05300 */
[----:B------:R-:W-:Y:S05]  /*1fc0*/  @!P0 BRA `(.L_x_28) ;  /* 0x00000000004c8947 */ /* 0x000fea0003800000 */
[----:B------:R-:W-:Y:S02]  /*1fd0*/  IMAD.MOV.U32 R6, RZ, RZ, R3 ;  /* 0x000000ffff067224 */ /* 0x000fe400078e0003 */
[----:B------:R-:W-:-:S07]  /*1fe0*/  IMAD.MOV.U32 R7, RZ, RZ, R2 ;  /* 0x000000ffff077224 */ /* 0x000fce00078e0002 */
.L_x_29:
[----:B------:R-:W-:-:S04]  /*1ff0*/  ISETP.GE.U32.AND P0, PT, R4, R9, PT ;  /* 0x000000090400720c */ /* 0x000fc80003f06070 */
[----:B------:R-:W-:-:S13]  /*2000*/  ISETP.GE.AND.EX P0, PT, R5, R0, PT, P0 ;  /* 0x000000000500720c */ /* 0x000fda0003f06300 */
[C---:B------:R-:W-:Y:S01]  /*2010*/  @P0 VIADD R6, R22.reuse, 0xffffffff ;  /* 0xffffffff16060836 */ /* 0x040fe20000000000 */
[----:B------:R-:W-:-:S04]  /*2020*/  @!P0 IADD3 R7, PT, PT, R22, 0x1, RZ ;  /* 0x0000000116078810 */ /* 0x000fc80007ffe0ff */
[----:B------:R-:W-:-:S13]  /*2030*/  ISETP.GT.AND P0, PT, R7, R6, PT ;  /* 0x000000060700720c */ /* 0x000fda0003f04270 */
[----:B------:R-:W-:Y:S05]  /*2040*/  @P0 BRA `(.L_x_27) ;  /* 0x0000000c00180947 */ /* 0x000fea0003800000 */
[----:B------:R-:W0:Y:S01]  /*2050*/  LDC.64 R4, c[0x0][0x3b0] ;  /* 0x0000ec00ff047b82 */ /* 0x000e220000000a00 */
[----:B------:R-:W-:Y:S01]  /*2060*/  IMAD.IADD R8, R6, 0x1, -R7 ;  /* 0x0000000106087824 */ /* 0x000fe200078e0a07 */
[----:B------:R-:W-:Y:S02]  /*2070*/  R2UR UR4, R34 ;  /* 0x00000000220472ca */ /* 0x000fe400000e0000 */
[----:B------:R-:W-:Y:S02]  /*2080*/  R2UR UR5, R35 ;  /* 0x00000000230572ca */ /* 0x000fe400000e0000 */
[----:B------:R-:W-:-:S04]  /*2090*/  LEA.HI R8, R8, R8, RZ, 0x1 ;  /* 0x0000000808087211 */ /* 0x000fc800078f08ff */
[----:B------:R-:W-:-:S05]  /*20a0*/  LEA.HI.SX32 R22, R8, R7, 0x1f ;  /* 0x0000000708167211 */ /* 0x000fca00078ffaff */
[----:B0-----:R-:W-:-:S06]  /*20b0*/  IMAD.WIDE R4, R22, 0x8, R4 ;  /* 0x0000000816047825 */ /* 0x001fcc00078e0204 */
[----:B------:R-:W2:Y:S02]  /*20c0*/  LDG.E.64 R4, desc[UR4][R4.64] ;  /* 0x0000000404047981 */ /* 0x000ea4000c1e1b00 */
[----:B--2---:R-:W-:-:S04]  /*20d0*/  ISETP.NE.U32.AND P0, PT, R4, R9, PT ;  /* 0x000000090400720c */ /* 0x004fc80003f05070 */
[----:B------:R-:W-:-:S13]  /*20e0*/  ISETP.NE.AND.EX P0, PT, R5, R0, PT, P0 ;  /* 0x000000000500720c */ /* 0x000fda0003f05300 */
[----:B------:R-:W-:Y:S05]  /*20f0*/  @P0 BRA `(.L_x_29) ;  /* 0xfffffffc00bc0947 */ /* 0x000fea000383ffff */
.L_x_28:
[----:B------:R-:W-:-:S13]  /*2100*/  ISETP.GE.AND P0, PT, R22, RZ, PT ;  /* 0x000000ff1600720c */ /* 0x000fda0003f06270 */
[----:B------:R-:W-:Y:S05]  /*2110*/  @!P0 BRA `(.L_x_27) ;  /* 0x0000000800e48947 */ /* 0x000fea0003800000 */
[----:B------:R-:W-:Y:S01]  /*2120*/  MOV R0, 0x0 ;  /* 0x0000000000007802 */ /* 0x000fe20000000f00 */
[----:B------:R0:W-:Y:S01]  /*2130*/  STL.64 [R1], R2 ;  /* 0x0000000201007387 */ /* 0x0001e20000100a00 */
[----:B------:R-:W1:Y:S01]  /*2140*/  LDCU.64 UR4, c[0x4][0x10] ;  /* 0x01000200ff0477ac */ /* 0x000e620008000a00 */
[----:B------:R-:W-:Y:S01]  /*2150*/  IMAD.MOV.U32 R6, RZ, RZ, R18 ;  /* 0x000000ffff067224 */ /* 0x000fe200078e0012 */
[----:B------:R-:W-:Y:S01]  /*2160*/  MOV R7, R17 ;  /* 0x0000001100077202 */ /* 0x000fe20000000f00 */
[----:B0-----:R0:W2:Y:S01]  /*2170*/  LDC.64 R2, c[0x4][R0] ;  /* 0x0100000000027b82 */ /* 0x0010a20000000a00 */
[----:B-1----:R-:W-:Y:S01]  /*2180*/  MOV R4, UR4 ;  /* 0x0000000400047c02 */ /* 0x002fe20008000f00 */
[----:B0-----:R-:W-:-:S07]  /*2190*/  IMAD.U32 R5, RZ, RZ, UR5 ;  /* 0x00000005ff057e24 */ /* 0x001fce000f8e00ff */
[----:B------:R-:W-:-:S07]  /*21a0*/  LEPC R20, `(.L_x_30) ;  /* 0x000000001014794e */ /* 0x000fce0000000000 */
[----:B--23--:R-:W-:Y:S05]  /*21b0*/  CALL.ABS.NOINC R2 ;  /* 0x0000000002007343 */ /* 0x00cfea0003c00000 */
.L_x_30:
[----:B------:R-:W0:Y:S01]  /*21c0*/  LDC.64 R2, c[0x0][0x3a8] ;  /* 0x0000ea00ff027b82 */ /* 0x000e220000000a00 */
[----:B------:R-:W-:Y:S01]  /*21d0*/  R2UR UR6, R34 ;  /* 0x00000000220672ca */ /* 0x000fe200000e0000 */
[----:B------:R-:W-:Y:S01]  /*21e0*/  IMAD R5, R22, 0x3, RZ ;  /* 0x0000000316057824 */ /* 0x000fe200078e02ff */
[C---:B------:R-:W-:Y:S02]  /*21f0*/  R2UR UR7, R35.reuse ;  /* 0x00000000230772ca */ /* 0x040fe400000e0000 */
[C---:B------:R-:W-:Y:S02]  /*2200*/  R2UR UR4, R34.reuse ;  /* 0x00000000220472ca */ /* 0x040fe400000e0000 */
[C---:B------:R-:W-:Y:S02]  /*2210*/  R2UR UR5, R35.reuse ;  /* 0x00000000230572ca */ /* 0x040fe400000e0000 */
[----:B------:R-:W-:Y:S02]  /*2220*/  R2UR UR8, R34 ;  /* 0x00000000220872ca */ /* 0x000fe400000e0000 */
[----:B------:R-:W-:Y:S01]  /*2230*/  R2UR UR9, R35 ;  /* 0x00000000230972ca */ /* 0x000fe200000e0000 */
[----:B0-----:R-:W-:-:S05]  /*2240*/  IMAD.WIDE.U32 R2, R5, 0x4, R2 ;  /* 0x0000000405027825 */ /* 0x001fca00078e0002 */
[----:B------:R-:W2:Y:S04]  /*2250*/  LDG.E R5, desc[UR6][R2.64+0x4] ;  /* 0x0000040602057981 */ /* 0x000ea8000c1e1900 */
[----:B------:R-:W3:Y:S04]  /*2260*/  LDG.E R0, desc[UR4][R2.64] ;  /* 0x0000000402007981 */ /* 0x000ee8000c1e1900 */
[----:B------:R-:W4:Y:S01]  /*2270*/  LDG.E R4, desc[UR8][R2.64+0x8] ;  /* 0x0000080802047981 */ /* 0x000f22000c1e1900 */
[----:B--2---:R-:W-:Y:S01]  /*2280*/  FADD R5, -R42, R5 ;  /* 0x000000052a057221 */ /* 0x004fe20000000100 */
[----:B---3--:R-:W-:-:S03]  /*2290*/  FADD R0, -R43, R0 ;  /* 0x000000002b007221 */ /* 0x008fc60000000100 */
[----:B------:R-:W-:Y:S01]  /*22a0*/  FADD R57, R5, 9.9999999747524270788e-07 ;  /* 0x358637bd05397421 */ /* 0x000fe20000000000 */
[----:B----4-:R-:W-:Y:S01]  /*22b0*/  FADD R4, -R41, R4 ;  /* 0x0000000429047221 */ /* 0x010fe20000000100 */
[----:B------:R-:W-:Y:S02]  /*22c0*/  FADD R13, R0, 9.9999999747524270788e-07 ;  /* 0x358637bd000d7421 */ /* 0x000fe40000000000 */
[----:B------:R-:W-:Y:S01]  /*22d0*/  FMUL R7, R57, R57 ;  /* 0x0000003939077220 */ /* 0x000fe20000400000 */
[----:B------:R-:W-:Y:S01]  /*22e0*/  FADD R21, R4, 9.9999999747524270788e-07 ;  /* 0x358637bd04157421 */ /* 0x000fe20000000000 */
[----:B------:R-:W-:-:S03]  /*22f0*/  FMUL R5, R13, R13 ;  /* 0x0000000d0d057220 */ /* 0x000fc60000400000 */
[----:B------:R-:W-:Y:S01]  /*2300*/  FSETP.GEU.AND P0, PT, R7, R46, PT ;  /* 0x0000002e0700720b */ /* 0x000fe20003f0e000 */
[----:B------:R-:W-:-:S03]  /*2310*/  FMUL R7, R21, R21 ;  /* 0x0000001515077220 */ /* 0x000fc60000400000 */
[----:B------:R-:W-:-:S04]  /*2320*/  FSETP.GEU.OR P0, PT, R5, R46, P0 ;  /* 0x0000002e0500720b */ /* 0x000fc8000070e400 */
[----:B------:R-:W-:-:S13]  /*2330*/  FSETP.GEU.OR P0, PT, R7, R46, P0 ;  /* 0x0000002e0700720b */ /* 0x000fda000070e400 */
[----:B------:R-:W-:Y:S05]  /*2340*/  @P0 BRA `(.L_x_27) ;  /* 0x0000000800580947 */ /* 0x000fea0003800000 */
[----:B------:R-:W0:Y:S01]  /*2350*/  LDC R4, c[0x0][0x39c] ;  /* 0x0000e700ff047b82 */ /* 0x000e220000000800 */
[----:B------:R-:W-:Y:S01]  /*2360*/  BSSY.RECONVERGENT B2, `(.L_x_31) ;  /* 0x000000c000027945 */ /* 0x000fe20003800200 */
        /* <DEDUP_REMOVED lines=10> */
[----:B------:R-:W-:Y:S05]  /*2410*/  CALL.REL.NOINC `($__internal_1_$__cuda_sm3x_div_rn_noftz_f32_slowpath) ;  /* 0x0000001000047944 */ /* 0x000fea0003c00000 */
.L_x_32:
[----:B------:R-:W-:Y:S05]  /*2420*/  BSYNC.RECONVERGENT B2 ;  /* 0x0000000000027941 */ /* 0x000fea0003800200 */
.L_x_31:
[----:B------:R-:W0:Y:S01]  /*2430*/  F2F.F64.F32 R2, R13 ;  /* 0x0000000d00027310 */ /* 0x000e220000201800 */
[----:B------:R-:W-:Y:S01]  /*2440*/  IMAD.MOV.U32 R8, RZ, RZ, 0x1 ;  /* 0x00000001ff087424 */ /* 0x000fe200078e00ff */
[----:B------:R-:W-:Y:S06]  /*2450*/  BSSY.RECONVERGENT B0, `(.L_x_33) ;  /* 0x0000016000007945 */ /* 0x000fec0003800200 */
[----:B------:R-:W1:Y:S08]  /*2460*/  F2F.F64.F32 R4, |R13| ;  /* 0x4000000d00047310 */ /* 0x000e700000201800 */
[----:B0-----:R-:W0:Y:S01]  /*2470*/  MUFU.RCP64H R9, R3 ;  /* 0x0000000300097308 */ /* 0x001e220000001800 */
[----:B-1----:R-:W-:-:S02]  /*2480*/  DMUL R4, R4, 0.5 ;  /* 0x3fe0000004047828 */ /* 0x002fc40000000000 */
[----:B0-----:R-:W-:-:S08]  /*2490*/  DFMA R6, -R2, R8, 1 ;  /* 0x3ff000000206742b */ /* 0x001fd00000000108 */
[----:B------:R-:W-:Y:S01]  /*24a0*/  FSETP.GEU.AND P1, PT, |R5|, 6.5827683646048100446e-37, PT ;  /* 0x036000000500780b */ /* 0x000fe20003f2e200 */
[----:B------:R-:W-:-:S08]  /*24b0*/  DFMA R6, R6, R6, R6 ;  /* 0x000000060606722b */ /* 0x000fd00000000006 */
[----:B------:R-:W-:-:S08]  /*24c0*/  DFMA R6, R8, R6, R8 ;  /* 0x000000060806722b */ /* 0x000fd00000000008 */
[----:B------:R-:W-:-:S08]  /*24d0*/  DFMA R10, -R2, R6, 1 ;  /* 0x3ff00000020a742b */ /* 0x000fd00000000106 */
[----:B------:R-:W-:-:S08]  /*24e0*/  DFMA R10, R6, R10, R6 ;  /* 0x0000000a060a722b */ /* 0x000fd00000000006 */
[----:B------:R-:W-:-:S08]  /*24f0*/  DMUL R8, R4, R10 ;  /* 0x0000000a04087228 */ /* 0x000fd00000000000 */
[----:B------:R-:W-:-:S08]  /*2500*/  DFMA R6, -R2, R8, R4 ;  /* 0x000000080206722b */ /* 0x000fd00000000104 */
[----:B------:R-:W-:Y:S01]  /*2510*/  DFMA R6, R10, R6, R8 ;  /* 0x000000060a06722b */ /* 0x000fe20000000008 */
[----:B------:R0:W1:Y:S09]  /*2520*/  F2F.F64.F32 R8, R0 ;  /* 0x0000000000087310 */ /* 0x0000720000201800 */
[----:B------:R-:W-:-:S05]  /*2530*/  FFMA R10, RZ, R3, R7 ;  /* 0x00000003ff0a7223 */ /* 0x000fca0000000007 */
[----:B------:R-:W-:-:S13]  /*2540*/  FSETP.GT.AND P0, PT, |R10|, 1.469367938527859385e-39, PT ;  /* 0x001000000a00780b */ /* 0x000fda0003f04200 */
[----:B01----:R-:W-:Y:S05]  /*2550*/  @P0 BRA P1, `(.L_x_34) ;  /* 0x0000000000140947 */ /* 0x003fea0000800000 */
[----:B------:R-:W-:Y:S01]  /*2560*/  IMAD.MOV.U32 R7, RZ, RZ, R5 ;  /* 0x000000ffff077224 */ /* 0x000fe200078e0005 */
[----:B------:R-:W-:Y:S01]  /*2570*/  MOV R6, R4 ;  /* 0x0000000400067202 */ /* 0x000fe20000000f00 */
[----:B------:R-:W-:Y:S01]  /*2580*/  IMAD.MOV.U32 R5, RZ, RZ, R3 ;  /* 0x000000ffff057224 */ /* 0x000fe200078e0003 */
[----:B------:R-:W-:-:S07]  /*2590*/  MOV R15, 0x25b0 ;  /* 0x000025b0000f7802 */ /* 0x000fce0000000f00 */
[----:B------:R-:W-:Y:S05]  /*25a0*/  CALL.REL.NOINC `($__internal_0_$__cuda_sm20_div_rn_f64_full) ;  /* 0x0000000800287944 */ /* 0x000fea0003c00000 */
.L_x_34:
[----:B------:R-:W-:Y:S05]  /*25b0*/  BSYNC.RECONVERGENT B0 ;  /* 0x0000000000007941 */ /* 0x000fea0003800200 */
.L_x_33:
[----:B------:R-:W0:Y:S01]  /*25c0*/  LDC R4, c[0x0][0x39c] ;  /* 0x0000e700ff047b82 */ /* 0x000e220000000800 */
[----:B------:R-:W-:Y:S01]  /*25d0*/  DADD R8, R8, R6 ;  /* 0x0000000008087229 */ /* 0x000fe20000000006 */
[----:B------:R-:W-:Y:S09]  /*25e0*/  BSSY.RECONVERGENT B2, `(.L_x_35) ;  /* 0x000000e000027945 */ /* 0x000ff20003800200 */
[----:B------:R-:W1:Y:S08]  /*25f0*/  F2F.F32.F64 R8, R8 ;  /* 0x0000000800087310 */ /* 0x000e700000301000 */
[----:B0-----:R-:W0:Y:S08]  /*2600*/  MUFU.RCP R3, R4 ;  /* 0x0000000400037308 */ /* 0x001e300000001000 */
[----:B------:R-:W2:Y:S08]  /*2610*/  FCHK P0, R57, R4 ;  /* 0x0000000439007302 */ /* 0x000eb00000000000 */
[----:B-1----:R1:W3:Y:S01]  /*2620*/  F2I.TRUNC.NTZ R54, R8 ;  /* 0x0000000800367305 */ /* 0x0022e2000020f100 */
[----:B0-----:R-:W-:-:S04]  /*2630*/  FFMA R0, R3, -R4, 1 ;  /* 0x3f80000003007423 */ /* 0x001fc80000000804 */
[----:B------:R-:W-:-:S04]  /*2640*/  FFMA R0, R3, R0, R3 ;  /* 0x0000000003007223 */ /* 0x000fc80000000003 */
[----:B------:R-:W-:-:S04]  /*2650*/  FFMA R2, R0, R57, RZ ;  /* 0x0000003900027223 */ /* 0x000fc800000000ff */
[----:B------:R-:W-:-:S04]  /*2660*/  FFMA R3, R2, -R4, R57 ;  /* 0x8000000402037223 */ /* 0x000fc80000000039 */
[----:B------:R-:W-:Y:S01]  /*2670*/  FFMA R0, R0, R3, R2 ;  /* 0x0000000300007223 */ /* 0x000fe20000000002 */
[----:B-123--:R-:W-:Y:S06]  /*2680*/  @!P0 BRA `(.L_x_36) ;  /* 0x00000000000c8947 */ /* 0x00efec0003800000 */
[----:B------:R-:W-:Y:S02]  /*2690*/  MOV R3, R57 ;  /* 0x0000003900037202 */ /* 0x000fe40000000f00 */
[----:B------:R-:W-:-:S07]  /*26a0*/  MOV R2, 0x26c0 ;  /* 0x000026c000027802 */ /* 0x000fce0000000f00 */
[----:B------:R-:W-:Y:S05]  /*26b0*/  CALL.REL.NOINC `($__internal_1_$__cuda_sm3x_div_rn_noftz_f32_slowpath) ;  /* 0x0000000c005c7944 */ /* 0x000fea0003c00000 */
.L_x_36:
[----:B------:R-:W-:Y:S05]  /*26c0*/  BSYNC.RECONVERGENT B2 ;  /* 0x0000000000027941 */ /* 0x000fea0003800200 */
.L_x_35:
        /* <DEDUP_REMOVED lines=19> */
[----:B------:R-:W-:Y:S01]  /*2800*/  MOV R7, R5 ;  /* 0x0000000500077202 */ /* 0x000fe20000000f00 */
[----:B------:R-:W-:Y:S01]  /*2810*/  IMAD.MOV.U32 R6, RZ, RZ, R4 ;  /* 0x000000ffff067224 */ /* 0x000fe200078e0004 */
[----:B------:R-:W-:Y:S01]  /*2820*/  MOV R15, 0x2850 ;  /* 0x00002850000f7802 */ /* 0x000fe20000000f00 */
[----:B------:R-:W-:-:S07]  /*2830*/  IMAD.MOV.U32 R5, RZ, RZ, R3 ;  /* 0x000000ffff057224 */ /* 0x000fce00078e0003 */
[----:B------:R-:W-:Y:S05]  /*2840*/  CALL.REL.NOINC `($__internal_0_$__cuda_sm20_div_rn_f64_full) ;  /* 0x0000000400807944 */ /* 0x000fea0003c00000 */
.L_x_38:
[----:B------:R-:W-:Y:S05]  /*2850*/  BSYNC.RECONVERGENT B0 ;  /* 0x0000000000007941 */ /* 0x000fea0003800200 */
.L_x_37:
        /* <DEDUP_REMOVED lines=13> */
[----:B------:R-:W-:Y:S01]  /*2930*/  IMAD.MOV.U32 R3, RZ, RZ, R21 ;  /* 0x000000ffff037224 */ /* 0x000fe200078e0015 */
[----:B------:R-:W-:-:S07]  /*2940*/  MOV R2, 0x2960 ;  /* 0x0000296000027802 */ /* 0x000fce0000000f00 */
[----:B------:R-:W-:Y:S05]  /*2950*/  CALL.REL.NOINC `($__internal_1_$__cuda_sm3x_div_rn_noftz_f32_slowpath) ;  /* 0x0000000800b47944 */ /* 0x000fea0003c00000 */
.L_x_40:
[----:B------:R-:W-:Y:S05]  /*2960*/  BSYNC.RECONVERGENT B2 ;  /* 0x0000000000027941 */ /* 0x000fea0003800200 */
.L_x_39:
[----:B------:R-:W0:Y:S01]  /*2970*/  F2F.F64.F32 R2, R21 ;  /* 0x0000001500027310 */ /* 0x000e220000201800 */
[----:B------:R-:W-:Y:S01]  /*2980*/  MOV R8, 0x1 ;  /* 0x0000000100087802 */ /* 0x000fe20000000f00 */
        /* <DEDUP_REMOVED lines=22> */
.L_x_42:
[----:B------:R-:W-:Y:S05]  /*2af0*/  BSYNC.RECONVERGENT B0 ;  /* 0x0000000000007941 */ /* 0x000fea0003800200 */
.L_x_41:
[----:B------:R-:W-:Y:S02]  /*2b00*/  R2UR UR4, R34 ;  /* 0x00000000220472ca */ /* 0x000fe400000e0000 */
[----:B------:R-:W-:Y:S01]  /*2b10*/  R2UR UR5, R35 ;  /* 0x00000000230572ca */ /* 0x000fe200000e0000 */
[----:B------:R-:W-:Y:S01]  /*2b20*/  DADD R8, R8, R6 ;  /* 0x0000000008087229 */ /* 0x000fe20000000006 */
[----:B------:R-:W0:Y:S11]  /*2b30*/  LDC.64 R2, c[0x0][0x3e8] ;  /* 0x0000fa00ff027b82 */ /* 0x000e360000000a00 */
[----:B------:R-:W2:Y:S01]  /*2b40*/  LDG.E R5, desc[UR4][R30.64] ;  /* 0x000000041e057981 */ /* 0x000ea2000c1e1900 */
[----:B------:R-:W1:Y:S01]  /*2b50*/  F2F.F32.F64 R8, R8 ;  /* 0x0000000800087310 */ /* 0x000e620000301000 */
[----:B------:R-:W3:Y:S01]  /*2b60*/  LDCU UR4, c[0x0][0x38c] ;  /* 0x00007180ff0477ac */ /* 0x000ee20008000800 */
[----:B------:R-:W-:Y:S01]  /*2b70*/  IMAD.IADD R54, R54, 0x1, R45 ;  /* 0x0000000136367824 */ /* 0x000fe200078e022d */
[----:B------:R-:W-:Y:S01]  /*2b80*/  IADD3 R57, PT, PT, R57, R45, RZ ;  /* 0x0000002d39397210 */ /* 0x000fe20007ffe0ff */
[----:B------:R-:W-:-:S04]  /*2b90*/  IMAD.MOV.U32 R7, RZ, RZ, 0x1 ;  /* 0x00000001ff077424 */ /* 0x000fc800078e00ff */
[----:B-1----:R-:W1:Y:S02]  /*2ba0*/  F2I.TRUNC.NTZ R0, R8 ;  /* 0x0000000800007305 */ /* 0x002e64000020f100 */
[----:B-1----:R-:W-:-:S04]  /*2bb0*/  IMAD.IADD R0, R0, 0x1, R45 ;  /* 0x0000000100007824 */ /* 0x002fc800078e022d */
[----:B------:R-:W-:-:S04]  /*2bc0*/  IMAD R54, R51, R54, R0 ;  /* 0x0000003633367224 */ /* 0x000fc800078e0200 */
[----:B---3--:R-:W-:Y:S01]  /*2bd0*/  IMAD R54, R57, UR4, R54 ;  /* 0x0000000439367c24 */ /* 0x008fe2000f8e0236 */
[----:B------:R-:W-:Y:S01]  /*2be0*/  R2UR UR4, R34 ;  /* 0x00000000220472ca */ /* 0x000fe200000e0000 */
[----:B--2---:R-:W-:-:S04]  /*2bf0*/  IMAD.IADD R0, R5, 0x1, R22 ;  /* 0x0000000105007824 */ /* 0x004fc800078e0216 */
[----:B------:R-:W-:-:S04]  /*2c00*/  IMAD R5, R0, R49, R54 ;  /* 0x0000003100057224 */ /* 0x000fc800078e0236 */
[----:B0-----:R-:W-:-:S05]  /*2c10*/  IMAD.WIDE R2, R5, 0x4, R2 ;  /* 0x0000000405027825 */ /* 0x001fca00078e0202 */
[----:B------:R-:W2:Y:S01]  /*2c20*/  ATOMG.E.ADD.STRONG.GPU PT, R0, desc[UR4][R2.64], R7 ;  /* 0x80000007020079a8 */ /* 0x000ea200081ef104 */
[----:B------:R-:W2:Y:S02]  /*2c30*/  LDCU UR4, c[0x0][0x3a4] ;  /* 0x00007480ff0477ac */ /* 0x000ea40008000800 */
[----:B--2---:R-:W-:-:S13]  /*2c40*/  ISETP.GE.AND P0, PT, R0, UR4, PT ;  /* 0x0000000400007c0c */ /* 0x004fda000bf06270 */
[----:B------:R-:W0:Y:S01]  /*2c50*/  @!P0 LDC.64 R2, c[0x0][0x3e0] ;  /* 0x0000f800ff028b82 */ /* 0x000e220000000a00 */
[----:B------:R-:W-:Y:S01]  /*2c60*/  @!P0 R2UR UR6, R34 ;  /* 0x00000000220682ca */ /* 0x000fe200000e0000 */
[----:B------:R-:W-:Y:S01]  /*2c70*/  @!P0 IMAD R5, R5, UR4, R0 ;  /* 0x0000000405058c24 */ /* 0x000fe2000f8e0200 */
[----:B------:R-:W-:-:S03]  /*2c80*/  @!P0 R2UR UR7, R35 ;  /* 0x00000000230782ca */ /* 0x000fc600000e0000 */
[----:B0-----:R-:W-:-:S10]  /*2c90*/  @!P0 IMAD.WIDE R2, R5, 0x4, R2 ;  /* 0x0000000405028825 */ /* 0x001fd400078e0202 */
[----:B------:R0:W-:Y:S02]  /*2ca0*/  @!P0 STG.E desc[UR6][R2.64], R22 ;  /* 0x0000001602008986 */ /* 0x0001e4000c101906 */
.L_x_27:
[----:B------:R-:W-:Y:S05]  /*2cb0*/  BSYNC.RECONVERGENT B6 ;  /* 0x0000000000067941 */ /* 0x000fea0003800200 */
.L_x_26:
[----:B------:R-:W-:-:S13]  /*2cc0*/  ISETP.NE.AND P0, PT, R19, RZ, PT ;  /* 0x000000ff1300720c */ /* 0x000fda0003f05270 */
[----:B------:R-:W-:Y:S05]  /*2cd0*/  @P0 BRA `(.L_x_43) ;  /* 0xfffffff000200947 */ /* 0x000fea000383ffff */
.L_x_25:
[----:B------:R-:W-:Y:S05]  /*2ce0*/  BSYNC B7 ;  /* 0x0000000000077941 */ /* 0x000fea0003800000 */
.L_x_24:
[C---:B------:R-:W-:Y:S02]  /*2cf0*/  ISETP.NE.AND P0, PT, R24.reuse, R37, PT ;  /* 0x000000251800720c */ /* 0x040fe40003f05270 */
[----:B------:R-:W-:-:S11]  /*2d00*/  IADD3 R24, PT, PT, R24, 0x1, RZ ;  /* 0x0000000118187810 */ /* 0x000fd60007ffe0ff */
[----:B------:R-:W-:Y:S05]  /*2d10*/  @P0 BRA `(.L_x_44) ;  /* 0xfffffff000000947 */ /* 0x000fea000383ffff */
.L_x_23:
[----:B------:R-:W-:Y:S05]  /*2d20*/  BSYNC B8 ;  /* 0x0000000000087941 */ /* 0x000fea0003800000 */
.L_x_22:
[C---:B------:R-:W-:Y:S01]  /*2d30*/  ISETP.NE.AND P0, PT, R39.reuse, R40, PT ;  /* 0x000000282700720c */ /* 0x040fe20003f05270 */
[----:B------:R-:W-:-:S12]  /*2d40*/  VIADD R39, R39, 0x1 ;  /* 0x0000000127277836 */ /* 0x000fd80000000000 */
[----:B------:R-:W-:Y:S05]  /*2d50*/  @P0 BRA `(.L_x_45) ;  /* 0xffffffec00e00947 */ /* 0x000fea000383ffff */
[----:B------:R-:W-:Y:S05]  /*2d60*/  BSYNC B9 ;  /* 0x0000000000097941 */ /* 0x000fea0003800000 */
.L_x_21:
[----:B------:R-:W-:Y:S02]  /*2d70*/  R2UR UR4, R34 ;  /* 0x00000000220472ca */ /* 0x000fe400000e0000 */
[----:B------:R-:W-:-:S13]  /*2d80*/  R2UR UR5, R35 ;  /* 0x00000000230572ca */ /* 0x000fda00000e0000 */
[----:B------:R1:W5:Y:S02]  /*2d90*/  LDG.E R19, desc[UR4][R32.64] ;  /* 0x0000000420137981 */ /* 0x000364000c1e1900 */
.L_x_20:
[----:B------:R-:W-:Y:S05]  /*2da0*/  BSYNC B10 ;  /* 0x00000000000a7941 */ /* 0x000fea0003800000 */
.L_x_19:
[----:B---3--:R-:W-:-:S05]  /*2db0*/  IMAD.IADD R44, R48, 0x1, R44 ;  /* 0x00000001302c7824 */ /* 0x008fca00078e022c */
[----:B-----5:R-:W-:-:S13]  /*2dc0*/  ISETP.GE.AND P0, PT, R44, R19, PT ;  /* 0x000000132c00720c */ /* 0x020fda0003f06270 */
[----:B------:R-:W-:Y:S05]  /*2dd0*/  @!P0 BRA `(.L_x_46) ;  /* 0xffffffe800288947 */ /* 0x000fea000383ffff */
.L_x_12:
[----:B------:R-:W-:Y:S05]  /*2de0*/  BSYNC B11 ;  /* 0x00000000000b7941 */ /* 0x000fea0003800000 */
.L_x_11:
[----:B------:R-:W5:Y:S01]  /*2df0*/  LDCU UR4, c[0x0][0x370] ;  /* 0x00006e00ff0477ac */ /* 0x000f620008000800 */
[----:B------:R-:W0:Y:S01]  /*2e00*/  LDCU UR5, c[0x0][0x380] ;  /* 0x00007000ff0577ac */ /* 0x000e220008000800 */
[----:B-----5:R-:W-:-:S04]  /*2e10*/  IADD3 R50, PT, PT, R50, UR4, RZ ;  /* 0x0000000432327c10 */ /* 0x020fc8000fffe0ff */
[----:B0-----:R-:W-:-:S13]  /*2e20*/  ISETP.GE.AND P0, PT, R50, UR5, PT ;  /* 0x0000000532007c0c */ /* 0x001fda000bf06270 */
[----:B------:R-:W-:Y:S05]  /*2e30*/  @!P0 BRA `(.L_x_47) ;  /* 0xffffffd400cc8947 */ /* 0x000fea000383ffff */
[----:B------:R-:W-:Y:S05]  /*2e40*/  EXIT ;  /* 0x000000000000794d */ /* 0x000fea0003800000 */
        .weak           $__internal_0_$__cuda_sm20_div_rn_f64_full
        .type           $__internal_0_$__cuda_sm20_div_rn_f64_full,@function
        .size           $__internal_0_$__cuda_sm20_div_rn_f64_full,($__internal_1_$__cuda_sm3x_div_rn_noftz_f32_slowpath - $__internal_0_$__cuda_sm20_div_rn_f64_full)
$__internal_0_$__cuda_sm20_div_rn_f64_full:
[C---:B------:R-:W-:Y:S01]  /*2e50*/  FSETP.GEU.AND P0, PT, |R5|.reuse, 1.469367938527859385e-39, PT ;  /* 0x001000000500780b */ /* 0x040fe20003f0e200 */
[----:B------:R-:W-:Y:S01]  /*2e60*/  IMAD.MOV.U32 R4, RZ, RZ, R2 ;  /* 0x000000ffff047224 */ /* 0x000fe200078e0002 */
[----:B------:R-:W-:Y:S01]  /*2e70*/  LOP3.LUT R12, R5, 0x800fffff, RZ, 0xc0, !PT ;  /* 0x800fffff050c7812 */ /* 0x000fe200078ec0ff */
[----:B------:R-:W-:Y:S01]  /*2e80*/  IMAD.MOV.U32 R10, RZ, RZ, R6 ;  /* 0x000000ffff0a7224 */ /* 0x000fe200078e0006 */
[C---:B------:R-:W-:Y:S01]  /*2e90*/  FSETP.GEU.AND P2, PT, |R7|.reuse, 1.469367938527859385e-39, PT ;  /* 0x001000000700780b */ /* 0x040fe20003f4e200 */
[----:B------:R-:W-:Y:S01]  /*2ea0*/  BSSY.RECONVERGENT B1, `(.L_x_48) ;  /* 0x0000053000017945 */ /* 0x000fe20003800200 */
[----:B------:R-:W-:Y:S01]  /*2eb0*/  LOP3.LUT R13, R12, 0x3ff00000, RZ, 0xfc, !PT ;  /* 0x3ff000000c0d7812 */ /* 0x000fe200078efcff */
[----:B------:R-:W-:Y:S01]  /*2ec0*/  IMAD.MOV.U32 R12, RZ, RZ, R2 ;  /* 0x000000ffff0c7224 */ /* 0x000fe200078e0002 */
[----:B------:R-:W-:Y:S02]  /*2ed0*/  MOV R2, 0x1 ;  /* 0x0000000100027802 */ /* 0x000fe40000000f00 */
[----:B------:R-:W-:-:S02]  /*2ee0*/  LOP3.LUT R14, R7, 0x7ff00000, RZ, 0xc0, !PT ;  /* 0x7ff00000070e7812 */ /* 0x000fc400078ec0ff */
[C---:B------:R-:W-:Y:S01]  /*2ef0*/  LOP3.LUT R20, R5.reuse, 0x7ff00000, RZ, 0xc0, !PT ;  /* 0x7ff0000005147812 */ /* 0x040fe200078ec0ff */
[----:B------:R-:W-:Y:S02]  /*2f00*/  @!P0 DMUL R12, R4, 8.98846567431157953865e+307 ;  /* 0x7fe00000040c8828 */ /* 0x000fe40000000000 */
[----:B------:R-:W-:Y:S01]  /*2f10*/  IMAD.MOV.U32 R55, RZ, RZ, R14 ;  /* 0x000000ffff377224 */ /* 0x000fe200078e000e */
[C---:B------:R-:W-:Y:S02]  /*2f20*/  ISETP.GE.U32.AND P1, PT, R14.reuse, R20, PT ;  /* 0x000000140e00720c */ /* 0x040fe40003f26070 */
[----:B------:R-:W-:Y:S01]  /*2f30*/  @!P2 LOP3.LUT R0, R5, 0x7ff00000, RZ, 0xc0, !PT ;  /* 0x7ff000000500a812 */ /* 0x000fe200078ec0ff */
[----:B------:R-:W0:Y:S03]  /*2f40*/  MUFU.RCP64H R3, R13 ;  /* 0x0000000d00037308 */ /* 0x000e260000001800 */
[----:B------:R-:W-:Y:S01]  /*2f50*/  @!P2 ISETP.GE.U32.AND P3, PT, R14, R0, PT ;  /* 0x000000000e00a20c */ /* 0x000fe20003f66070 */
[----:B------:R-:W-:Y:S01]  /*2f60*/  IMAD.MOV.U32 R0, RZ, RZ, 0x1ca00000 ;  /* 0x1ca00000ff007424 */ /* 0x000fe200078e00ff */
[----:B------:R-:W-:-:S04]  /*2f70*/  @!P0 LOP3.LUT R20, R13, 0x7ff00000, RZ, 0xc0, !PT ;  /* 0x7ff000000d148812 */ /* 0x000fc800078ec0ff */
[----:B------:R-:W-:-:S04]  /*2f80*/  SEL R11, R0, 0x63400000, !P1 ;  /* 0x63400000000b7807 */ /* 0x000fc80004800000 */
[----:B------:R-:W-:Y:S01]  /*2f90*/  LOP3.LUT R11, R11, 0x800fffff, R7, 0xf8, !PT ;  /* 0x800fffff0b0b7812 */ /* 0x000fe200078ef807 */
[----:B0-----:R-:W-:-:S08]  /*2fa0*/  DFMA R58, R2, -R12, 1 ;  /* 0x3ff00000023a742b */ /* 0x001fd0000000080c */
[----:B------:R-:W-:-:S08]  /*2fb0*/  DFMA R58, R58, R58, R58 ;  /* 0x0000003a3a3a722b */ /* 0x000fd0000000003a */
[----:B------:R-:W-:Y:S01]  /*2fc0*/  DFMA R58, R2, R58, R2 ;  /* 0x0000003a023a722b */ /* 0x000fe20000000002 */
[----:B------:R-:W-:-:S04]  /*2fd0*/  @!P2 SEL R3, R0, 0x63400000, !P3 ;  /* 0x634000000003a807 */ /* 0x000fc80005800000 */
[----:B------:R-:W-:-:S03]  /*2fe0*/  @!P2 LOP3.LUT R2, R3, 0x80000000, R7, 0xf8, !PT ;  /* 0x800000000302a812 */ /* 0x000fc600078ef807 */
[----:B------:R-:W-:Y:S01]  /*2ff0*/  DFMA R60, R58, -R12, 1 ;  /* 0x3ff000003a3c742b */ /* 0x000fe2000000080c */
[----:B------:R-:W-:Y:S02]  /*3000*/  @!P2 LOP3.LUT R3, R2, 0x100000, RZ, 0xfc, !PT ;  /* 0x001000000203a812 */ /* 0x000fe400078efcff */
[----:B------:R-:W-:-:S05]  /*3010*/  @!P2 MOV R2, RZ ;  /* 0x000000ff0002a202 */ /* 0x000fca0000000f00 */
[----:B------:R-:W-:Y:S02]  /*3020*/  DFMA R60, R58, R60, R58 ;  /* 0x0000003c3a3c722b */ /* 0x000fe4000000003a */
[----:B------:R-:W-:-:S08]  /*3030*/  @!P2 DFMA R10, R10, 2, -R2 ;  /* 0x400000000a0aa82b */ /* 0x000fd00000000802 */
[----:B------:R-:W-:Y:S02]  /*3040*/  DMUL R58, R60, R10 ;  /* 0x0000000a3c3a7228 */ /* 0x000fe40000000000 */
[----:B------:R-:W-:-:S05]  /*3050*/  @!P2 LOP3.LUT R55, R11, 0x7ff00000, RZ, 0xc0, !PT ;  /* 0x7ff000000b37a812 */ /* 0x000fca00078ec0ff */
[----:B------:R-:W-:Y:S01]  /*3060*/  VIADD R56, R55, 0xffffffff ;  /* 0xffffffff37387836 */ /* 0x000fe20000000000 */
[----:B------:R-:W-:-:S04]  /*3070*/  DFMA R2, R58, -R12, R10 ;  /* 0x8000000c3a02722b */ /* 0x000fc8000000000a */
[----:B------:R-:W-:Y:S02]  /*3080*/  ISETP.GT.U32.AND P0, PT, R56, 0x7feffffe, PT ;  /* 0x7feffffe3800780c */ /* 0x000fe40003f04070 */
[----:B------:R-:W-:Y:S02]  /*3090*/  IADD3 R56, PT, PT, R20, -0x1, RZ ;  /* 0xffffffff14387810 */ /* 0x000fe40007ffe0ff */
[----:B------:R-:W-:Y:S02]  /*30a0*/  DFMA R2, R60, R2, R58 ;  /* 0x000000023c02722b */ /* 0x000fe4000000003a */
[----:B------:R-:W-:-:S13]  /*30b0*/  ISETP.GT.U32.OR P0, PT, R56, 0x7feffffe, P0 ;  /* 0x7feffffe3800780c */ /* 0x000fda0000704470 */
[----:B------:R-:W-:Y:S05]  /*30c0*/  @P0 BRA `(.L_x_49) ;  /* 0x00000000006c0947 */ /* 0x000fea0003800000 */
[----:B------:R-:W-:-:S04]  /*30d0*/  LOP3.LUT R7, R5, 0x7ff00000, RZ, 0xc0, !PT ;  /* 0x7ff0000005077812 */ /* 0x000fc800078ec0ff */
[CC--:B------:R-:W-:Y:S02]  /*30e0*/  VIADDMNMX R6, R14.reuse, -R7.reuse, 0xb9600000, !PT ;  /* 0xb96000000e067446 */ /* 0x0c0fe40007800907 */
[----:B------:R-:W-:Y:S02]  /*30f0*/  ISETP.GE.U32.AND P0, PT, R14, R7, PT ;  /* 0x000000070e00720c */ /* 0x000fe40003f06070 */
[----:B------:R-:W-:Y:S02]  /*3100*/  VIMNMX R6, PT, PT, R6, 0x46a00000, PT ;  /* 0x46a0000006067848 */ /* 0x000fe40003fe0100 */
[----:B------:R-:W-:-:S05]  /*3110*/  SEL R7, R0, 0x63400000, !P0 ;  /* 0x6340000000077807 */ /* 0x000fca0004000000 */
[----:B------:R-:W-:Y:S01]  /*3120*/  IMAD.IADD R0, R6, 0x1, -R7 ;  /* 0x0000000106007824 */ /* 0x000fe200078e0a07 */
[----:B------:R-:W-:-:S03]  /*3130*/  MOV R6, RZ ;  /* 0x000000ff00067202 */ /* 0x000fc60000000f00 */
[----:B------:R-:W-:-:S06]  /*3140*/  VIADD R7, R0, 0x7fe00000 ;  /* 0x7fe0000000077836 */ /* 0x000fcc0000000000 */
[----:B------:R-:W-:-:S10]  /*3150*/  DMUL R58, R2, R6 ;  /* 0x00000006023a7228 */ /* 0x000fd40000000000 */
[----:B------:R-:W-:-:S13]  /*3160*/  FSETP.GTU.AND P0, PT, |R59|, 1.469367938527859385e-39, PT ;  /* 0x001000003b00780b */ /* 0x000fda0003f0c200 */
[----:B------:R-:W-:Y:S05]  /*3170*/  @P0 BRA `(.L_x_50) ;  /* 0x0000000000940947 */ /* 0x000fea0003800000 */
[----:B------:R-:W-:Y:S01]  /*3180*/  DFMA R10, R2, -R12, R10 ;  /* 0x8000000c020a722b */ /* 0x000fe2000000000a */
[----:B------:R-:W-:-:S09]  /*3190*/  IMAD.MOV.U32 R6, RZ, RZ, RZ ;  /* 0x000000ffff067224 */ /* 0x000fd200078e00ff */
[C---:B------:R-:W-:Y:S02]  /*31a0*/  FSETP.NEU.AND P0, PT, R11.reuse, RZ, PT ;  /* 0x000000ff0b00720b */ /* 0x040fe40003f0d000 */
[----:B------:R-:W-:-:S04]  /*31b0*/  LOP3.LUT R10, R11, 0x80000000, R5, 0x48, !PT ;  /* 0x800000000b0a7812 */ /* 0x000fc800078e4805 */
[----:B------:R-:W-:-:S07]  /*31c0*/  LOP3.LUT R7, R10, R7, RZ, 0xfc, !PT ;  /* 0x000000070a077212 */ /* 0x000fce00078efcff */
[----:B------:R-:W-:Y:S05]  /*31d0*/  @!P0 BRA `(.L_x_50) ;  /* 0x00000000007c8947 */ /* 0x000fea0003800000 */
[----:B------:R-:W-:Y:S01]  /*31e0*/  IMAD.MOV R5, RZ, RZ, -R0 ;  /* 0x000000ffff057224 */ /* 0x000fe200078e0a00 */
[----:B------:R-:W-:-:S06]  /*31f0*/  MOV R4, RZ ;  /* 0x000000ff00047202 */ /* 0x000fcc0000000f00 */
[----:B------:R-:W-:Y:S02]  /*3200*/  DFMA R4, R58, -R4, R2 ;  /* 0x800000043a04722b */ /* 0x000fe40000000002 */
[----:B------:R-:W-:-:S04]  /*3210*/  DMUL.RP R2, R2, R6 ;  /* 0x0000000602027228 */ /* 0x000fc80000008000 */
[----:B------:R-:W-:-:S04]  /*3220*/  IADD3 R4, PT, PT, -R0, -0x43300000, RZ ;  /* 0xbcd0000000047810 */ /* 0x000fc80007ffe1ff */
[----:B------:R-:W-:Y:S02]  /*3230*/  FSETP.NEU.AND P0, PT, |R5|, R4, PT ;  /* 0x000000040500720b */ /* 0x000fe40003f0d200 */
[----:B------:R-:W-:Y:S02]  /*3240*/  LOP3.LUT R3, R3, R10, RZ, 0x3c, !PT ;  /* 0x0000000a03037212 */ /* 0x000fe400078e3cff */
[----:B------:R-:W-:Y:S02]  /*3250*/  FSEL R58, R2, R58, !P0 ;  /* 0x0000003a023a7208 */ /* 0x000fe40004000000 */
[----:B------:R-:W-:Y:S01]  /*3260*/  FSEL R59, R3, R59, !P0 ;  /* 0x0000003b033b7208 */ /* 0x000fe20004000000 */
[----:B------:R-:W-:Y:S06]  /*3270*/  BRA `(.L_x_50) ;  /* 0x0000000000547947 */ /* 0x000fec0003800000 */
.L_x_49:
[----:B------:R-:W-:-:S14]  /*3280*/  DSETP.NAN.AND P0, PT, R6, R6, PT ;  /* 0x000000060600722a */ /* 0x000fdc0003f08000 */
[----:B------:R-:W-:Y:S05]  /*3290*/  @P0 BRA `(.L_x_51) ;  /* 0x0000000000440947 */ /* 0x000fea0003800000 */
[----:B------:R-:W-:-:S14]  /*32a0*/  DSETP.NAN.AND P0, PT, R4, R4, PT ;  /* 0x000000040400722a */ /* 0x000fdc0003f08000 */
[----:B------:R-:W-:Y:S05]  /*32b0*/  @P0 BRA `(.L_x_52) ;  /* 0x0000000000300947 */ /* 0x000fea0003800000 */
[----:B------:R-:W-:Y:S01]  /*32c0*/  ISETP.NE.AND P0, PT, R55, R20, PT ;  /* 0x000000143700720c */ /* 0x000fe20003f05270 */
[----:B------:R-:W-:Y:S02]  /*32d0*/  IMAD.MOV.U32 R58, RZ, RZ, 0x0 ;  /* 0x00000000ff3a7424 */ /* 0x000fe400078e00ff */
[----:B------:R-:W-:-:S10]  /*32e0*/  IMAD.MOV.U32 R59, RZ, RZ, -0x80000 ;  /* 0xfff80000ff3b7424 */ /* 0x000fd400078e00ff */
[----:B------:R-:W-:Y:S05]  /*32f0*/  @!P0 BRA `(.L_x_50) ;  /* 0x0000000000348947 */ /* 0x000fea0003800000 */
[----:B------:R-:W-:Y:S02]  /*3300*/  ISETP.NE.AND P0, PT, R55, 0x7ff00000, PT ;  /* 0x7ff000003700780c */ /* 0x000fe40003f05270 */
[----:B------:R-:W-:Y:S02]  /*3310*/  LOP3.LUT R59, R7, 0x80000000, R5, 0x48, !PT ;  /* 0x80000000073b7812 */ /* 0x000fe400078e4805 */
[----:B------:R-:W-:-:S13]  /*3320*/  ISETP.EQ.OR P0, PT, R20, RZ, !P0 ;  /* 0x000000ff1400720c */ /* 0x000fda0004702670 */
[----:B------:R-:W-:Y:S02]  /*3330*/  @P0 LOP3.LUT R0, R59, 0x7ff00000, RZ, 0xfc, !PT ;  /* 0x7ff000003b000812 */ /* 0x000fe400078efcff */
[----:B------:R-:W-:Y:S01]  /*3340*/  @!P0 MOV R58, RZ ;  /* 0x000000ff003a8202 */ /* 0x000fe20000000f00 */
[----:B------:R-:W-:Y:S02]  /*3350*/  @P0 IMAD.MOV.U32 R58, RZ, RZ, RZ ;  /* 0x000000ffff3a0224 */ /* 0x000fe400078e00ff */
[----:B------:R-:W-:Y:S01]  /*3360*/  @P0 IMAD.MOV.U32 R59, RZ, RZ, R0 ;  /* 0x000000ffff3b0224 */ /* 0x000fe200078e0000 */
[----:B------:R-:W-:Y:S06]  /*3370*/  BRA `(.L_x_50) ;  /* 0x0000000000147947 */ /* 0x000fec0003800000 */
.L_x_52:
[----:B------:R-:W-:Y:S02]  /*3380*/  LOP3.LUT R59, R5, 0x80000, RZ, 0xfc, !PT ;  /* 0x00080000053b7812 */ /* 0x000fe400078efcff */
[----:B------:R-:W-:Y:S01]  /*3390*/  MOV R58, R4 ;  /* 0x00000004003a7202 */ /* 0x000fe20000000f00 */
[----:B------:R-:W-:Y:S06]  /*33a0*/  BRA `(.L_x_50) ;  /* 0x0000000000087947 */ /* 0x000fec0003800000 */
.L_x_51:
[----:B------:R-:W-:Y:S01]  /*33b0*/  LOP3.LUT R59, R7, 0x80000, RZ, 0xfc, !PT ;  /* 0x00080000073b7812 */ /* 0x000fe200078efcff */
[----:B------:R-:W-:-:S07]  /*33c0*/  IMAD.MOV.U32 R58, RZ, RZ, R6 ;  /* 0x000000ffff3a7224 */ /* 0x000fce00078e0006 */
.L_x_50:
[----:B------:R-:W-:Y:S05]  /*33d0*/  BSYNC.RECONVERGENT B1 ;  /* 0x0000000000017941 */ /* 0x000fea0003800200 */
.L_x_48:
[----:B------:R-:W-:Y:S01]  /*33e0*/  IMAD.MOV.U32 R2, RZ, RZ, R15 ;  /* 0x000000ffff027224 */ /* 0x000fe200078e000f */
[----:B------:R-:W-:Y:S01]  /*33f0*/  MOV R7, R59 ;  /* 0x0000003b00077202 */ /* 0x000fe20000000f00 */
[----:B------:R-:W-:Y:S02]  /*3400*/  IMAD.MOV.U32 R3, RZ, RZ, 0x0 ;  /* 0x00000000ff037424 */ /* 0x000fe400078e00ff */
[----:B------:R-:W-:Y:S02]  /*3410*/  IMAD.MOV.U32 R6, RZ, RZ, R58 ;  /* 0x000000ffff067224 */ /* 0x000fe400078e003a */
[----:B------:R-:W-:Y:S05]  /*3420*/  RET.REL.NODEC R2 `(_Z36voxel_sampling_idx_binary_gpu_kerneliiiiffffiiPKfPKxPKiS0_S4_PiS5_S5_S5_) ;  /* 0xffffffc802f47950 */ /* 0x000fea0003c3ffff */
        .weak           $__internal_1_$__cuda_sm3x_div_rn_noftz_f32_slowpath
        .type           $__internal_1_$__cuda_sm3x_div_rn_noftz_f32_slowpath,@function
        .size           $__internal_1_$__cuda_sm3x_div_rn_noftz_f32_slowpath,(.L_x_66 - $__internal_1_$__cuda_sm3x_div_rn_noftz_f32_slowpath)
$__internal_1_$__cuda_sm3x_div_rn_noftz_f32_slowpath:
[--C-:B------:R-:W-:Y:S01]  /*3430*/  SHF.R.U32.HI R4, RZ, 0x17, R16.reuse ;  /* 0x00000017ff047819 */ /* 0x100fe20000011610 */
[----:B------:R-:W-:Y:S01]  /*3440*/  BSSY.RECONVERGENT B0, `(.L_x_53) ;  /* 0x0000063000007945 */ /* 0x000fe20003800200 */
[----:B------:R-:W-:Y:S02]  /*3450*/  SHF.R.U32.HI R0, RZ, 0x17, R3 ;  /* 0x00000017ff007819 */ /* 0x000fe40000011603 */
[----:B------:R-:W-:Y:S02]  /*3460*/  LOP3.LUT R4, R4, 0xff, RZ, 0xc0, !PT ;  /* 0x000000ff04047812 */ /* 0x000fe400078ec0ff */
[----:B------:R-:W-:Y:S01]  /*3470*/  LOP3.LUT R10, R0, 0xff, RZ, 0xc0, !PT ;  /* 0x000000ff000a7812 */ /* 0x000fe200078ec0ff */
[----:B------:R-:W-:Y:S01]  /*3480*/  IMAD.MOV.U32 R0, RZ, RZ, R16 ;  /* 0x000000ffff007224 */ /* 0x000fe200078e0010 */
[----:B------:R-:W-:-:S03]  /*3490*/  IADD3 R6, PT, PT, R4, -0x1, RZ ;  /* 0xffffffff04067810 */ /* 0x000fc60007ffe0ff */
[----:B------:R-:W-:Y:S01]  /*34a0*/  VIADD R7, R10, 0xffffffff ;  /* 0xffffffff0a077836 */ /* 0x000fe20000000000 */
[----:B------:R-:W-:-:S04]  /*34b0*/  ISETP.GT.U32.AND P0, PT, R6, 0xfd, PT ;  /* 0x000000fd0600780c */ /* 0x000fc80003f04070 */
[----:B------:R-:W-:-:S13]  /*34c0*/  ISETP.GT.U32.OR P0, PT, R7, 0xfd, P0 ;  /* 0x000000fd0700780c */ /* 0x000fda0000704470 */
[----:B------:R-:W-:Y:S01]  /*34d0*/  @!P0 MOV R5, RZ ;  /* 0x000000ff00058202 */ /* 0x000fe20000000f00 */
[----:B------:R-:W-:Y:S06]  /*34e0*/  @!P0 BRA `(.L_x_54) ;  /* 0x00000000005c8947 */ /* 0x000fec0003800000 */
[----:B------:R-:W-:Y:S02]  /*34f0*/  FSETP.GTU.FTZ.AND P0, PT, |R3|, +INF , PT ;  /* 0x7f8000000300780b */ /* 0x000fe40003f1c200 */
[----:B------:R-:W-:-:S04]  /*3500*/  FSETP.GTU.FTZ.AND P1, PT, |R16|, +INF , PT ;  /* 0x7f8000001000780b */ /* 0x000fc80003f3c200 */
[----:B------:R-:W-:-:S13]  /*3510*/  PLOP3.LUT P0, PT, P0, P1, PT, 0xf8, 0x8f ;  /* 0x00000000008f781c */ /* 0x000fda0000703f70 */
[----:B------:R-:W-:Y:S05]  /*3520*/  @P0 BRA `(.L_x_55) ;  /* 0x00000004004c0947 */ /* 0x000fea0003800000 */
[----:B------:R-:W-:-:S13]  /*3530*/  LOP3.LUT P0, RZ, R0, 0x7fffffff, R3, 0xc8, !PT ;  /* 0x7fffffff00ff7812 */ /* 0x000fda000780c803 */
[----:B------:R-:W-:Y:S05]  /*3540*/  @!P0 BRA `(.L_x_56) ;  /* 0x00000004003c8947 */ /* 0x000fea0003800000 */
[C---:B------:R-:W-:Y:S02]  /*3550*/  FSETP.NEU.FTZ.AND P2, PT, |R3|.reuse, +INF , PT ;  /* 0x7f8000000300780b */ /* 0x040fe40003f5d200 */
[----:B------:R-:W-:Y:S02]  /*3560*/  FSETP.NEU.FTZ.AND P1, PT, |R16|, +INF , PT ;  /* 0x7f8000001000780b */ /* 0x000fe40003f3d200 */
[----:B------:R-:W-:-:S11]  /*3570*/  FSETP.NEU.FTZ.AND P0, PT, |R3|, +INF , PT ;  /* 0x7f8000000300780b */ /* 0x000fd60003f1d200 */
[----:B------:R-:W-:Y:S05]  /*3580*/  @!P1 BRA !P2, `(.L_x_56) ;  /* 0x00000004002c9947 */ /* 0x000fea0005000000 */
[----:B------:R-:W-:-:S04]  /*3590*/  LOP3.LUT P2, RZ, R3, 0x7fffffff, RZ, 0xc0, !PT ;  /* 0x7fffffff03ff7812 */ /* 0x000fc8000784c0ff */
[----:B------:R-:W-:-:S13]  /*35a0*/  PLOP3.LUT P1, PT, P1, P2, PT, 0x2f, 0xf2 ;  /* 0x0000000000f2781c */ /* 0x000fda0000f24577 */
[----:B------:R-:W-:Y:S05]  /*35b0*/  @P1 BRA `(.L_x_57) ;  /* 0x0000000400181947 */ /* 0x000fea0003800000 */
[----:B------:R-:W-:-:S04]  /*35c0*/  LOP3.LUT P1, RZ, R0, 0x7fffffff, RZ, 0xc0, !PT ;  /* 0x7fffffff00ff7812 */ /* 0x000fc8000782c0ff */
[----:B------:R-:W-:-:S13]  /*35d0*/  PLOP3.LUT P0, PT, P0, P1, PT, 0x2f, 0xf2 ;  /* 0x0000000000f2781c */ /* 0x000fda0000702577 */
[----:B------:R-:W-:Y:S05]  /*35e0*/  @P0 BRA `(.L_x_58) ;  /* 0x0000000400000947 */ /* 0x000fea0003800000 */
[----:B------:R-:W-:Y:S02]  /*35f0*/  ISETP.GE.AND P0, PT, R7, RZ, PT ;  /* 0x000000ff0700720c */ /* 0x000fe40003f06270 */
[----:B------:R-:W-:-:S11]  /*3600*/  ISETP.GE.AND P1, PT, R6, RZ, PT ;  /* 0x000000ff0600720c */ /* 0x000fd60003f26270 */
[----:B------:R-:W-:Y:S02]  /*3610*/  @P0 IMAD.MOV.U32 R5, RZ, RZ, RZ ;  /* 0x000000ffff050224 */ /* 0x000fe400078e00ff */
[----:B------:R-:W-:Y:S01]  /*3620*/  @!P0 FFMA R3, R3, 1.84467440737095516160e+19, RZ ;  /* 0x5f80000003038823 */ /* 0x000fe200000000ff */
[----:B------:R-:W-:Y:S02]  /*3630*/  @!P0 IMAD.MOV.U32 R5, RZ, RZ, -0x40 ;  /* 0xffffffc0ff058424 */ /* 0x000fe400078e00ff */
[----:B------:R-:W-:-:S03]  /*3640*/  @!P1 FFMA R0, R16, 1.84467440737095516160e+19, RZ ;  /* 0x5f80000010009823 */ /* 0x000fc600000000ff */
[----:B------:R-:W-:-:S07]  /*3650*/  @!P1 IADD3 R5, PT, PT, R5, 0x40, RZ ;  /* 0x0000004005059810 */ /* 0x000fce0007ffe0ff */
.L_x_54:
[----:B------:R-:W-:Y:S01]  /*3660*/  LEA R7, R4, 0xc0800000, 0x17 ;  /* 0xc080000004077811 */ /* 0x000fe200078eb8ff */
[----:B------:R-:W-:Y:S04]  /*3670*/  BSSY.RECONVERGENT B1, `(.L_x_59) ;  /* 0x0000036000017945 */ /* 0x000fe80003800200 */
[----:B------:R-:W-:Y:S02]  /*3680*/  IMAD.IADD R8, R0, 0x1, -R7 ;  /* 0x0000000100087824 */ /* 0x000fe400078e0a07 */
[----:B------:R-:W-:Y:S02]  /*3690*/  VIADD R7, R10, 0xffffff81 ;  /* 0xffffff810a077836 */ /* 0x000fe40000000000 */
[----:B------:R0:W1:Y:S01]  /*36a0*/  MUFU.RCP R6, R8 ;  /* 0x0000000800067308 */ /* 0x0000620000001000 */
[----:B------:R-:W-:Y:S01]  /*36b0*/  FADD.FTZ R9, -R8, -RZ ;  /* 0x800000ff08097221 */ /* 0x000fe20000010100 */
[C---:B------:R-:W-:Y:S01]  /*36c0*/  IMAD R0, R7.reuse, -0x800000, R3 ;  /* 0xff80000007007824 */ /* 0x040fe200078e0203 */
[----:B0-----:R-:W-:-:S04]  /*36d0*/  IADD3 R8, PT, PT, R7, 0x7f, -R4 ;  /* 0x0000007f07087810 */ /* 0x001fc80007ffe804 */
[----:B------:R-:W-:Y:S01]  /*36e0*/  IADD3 R5, PT, PT, R8, R5, RZ ;  /* 0x0000000508057210 */ /* 0x000fe20007ffe0ff */
[----:B-1----:R-:W-:-:S04]  /*36f0*/  FFMA R11, R6, R9, 1 ;  /* 0x3f800000060b7423 */ /* 0x002fc80000000009 */
[----:B------:R-:W-:-:S04]  /*3700*/  FFMA R3, R6, R11, R6 ;  /* 0x0000000b06037223 */ /* 0x000fc80000000006 */
[----:B------:R-:W-:-:S04]  /*3710*/  FFMA R6, R0, R3, RZ ;  /* 0x0000000300067223 */ /* 0x000fc800000000ff */
[----:B------:R-:W-:-:S04]  /*3720*/  FFMA R10, R9, R6, R0 ;  /* 0x00000006090a7223 */ /* 0x000fc80000000000 */
[----:B------:R-:W-:-:S04]  /*3730*/  FFMA R6, R3, R10, R6 ;  /* 0x0000000a03067223 */ /* 0x000fc80000000006 */
[----:B------:R-:W-:-:S04]  /*3740*/  FFMA R9, R9, R6, R0 ;  /* 0x0000000609097223 */ /* 0x000fc80000000000 */
[----:B------:R-:W-:-:S05]  /*3750*/  FFMA R0, R3, R9, R6 ;  /* 0x0000000903007223 */ /* 0x000fca0000000006 */
[----:B------:R-:W-:-:S04]  /*3760*/  SHF.R.U32.HI R4, RZ, 0x17, R0 ;  /* 0x00000017ff047819 */ /* 0x000fc80000011600 */
[----:B------:R-:W-:-:S05]  /*3770*/  LOP3.LUT R4, R4, 0xff, RZ, 0xc0, !PT ;  /* 0x000000ff04047812 */ /* 0x000fca00078ec0ff */
[----:B------:R-:W-:-:S04]  /*3780*/  IMAD.IADD R7, R4, 0x1, R5 ;  /* 0x0000000104077824 */ /* 0x000fc800078e0205 */
[----:B------:R-:W-:-:S05]  /*3790*/  VIADD R4, R7, 0xffffffff ;  /* 0xffffffff07047836 */ /* 0x000fca0000000000 */
[----:B------:R-:W-:-:S13]  /*37a0*/  ISETP.GE.U32.AND P0, PT, R4, 0xfe, PT ;  /* 0x000000fe0400780c */ /* 0x000fda0003f06070 */
[----:B------:R-:W-:Y:S05]  /*37b0*/  @!P0 BRA `(.L_x_60) ;  /* 0x0000000000808947 */ /* 0x000fea0003800000 */
[----:B------:R-:W-:-:S13]  /*37c0*/  ISETP.GT.AND P0, PT, R7, 0xfe, PT ;  /* 0x000000fe0700780c */ /* 0x000fda0003f04270 */
[----:B------:R-:W-:Y:S05]  /*37d0*/  @P0 BRA `(.L_x_61) ;  /* 0x00000000006c0947 */ /* 0x000fea0003800000 */
[----:B------:R-:W-:-:S13]  /*37e0*/  ISETP.GE.AND P0, PT, R7, 0x1, PT ;  /* 0x000000010700780c */ /* 0x000fda0003f06270 */
[----:B------:R-:W-:Y:S05]  /*37f0*/  @P0 BRA `(.L_x_62) ;  /* 0x0000000000740947 */ /* 0x000fea0003800000 */
[----:B------:R-:W-:Y:S02]  /*3800*/  ISETP.GE.AND P0, PT, R7, -0x18, PT ;  /* 0xffffffe80700780c */ /* 0x000fe40003f06270 */
[----:B------:R-:W-:-:S11]  /*3810*/  LOP3.LUT R0, R0, 0x80000000, RZ, 0xc0, !PT ;  /* 0x8000000000007812 */ /* 0x000fd600078ec0ff */
[----:B------:R-:W-:Y:S05]  /*3820*/  @!P0 BRA `(.L_x_62) ;  /* 0x0000000000688947 */ /* 0x000fea0003800000 */
[-CC-:B------:R-:W-:Y:S01]  /*3830*/  FFMA.RZ R4, R3, R9.reuse, R6.reuse ;  /* 0x0000000903047223 */ /* 0x180fe2000000c006 */
[C---:B------:R-:W-:Y:S02]  /*3840*/  ISETP.NE.AND P2, PT, R7.reuse, RZ, PT ;  /* 0x000000ff0700720c */ /* 0x040fe40003f45270 */
[----:B------:R-:W-:Y:S02]  /*3850*/  ISETP.NE.AND P1, PT, R7, RZ, PT ;  /* 0x000000ff0700720c */ /* 0x000fe40003f25270 */
[----:B------:R-:W-:Y:S01]  /*3860*/  LOP3.LUT R5, R4, 0x7fffff, RZ, 0xc0, !PT ;  /* 0x007fffff04057812 */ /* 0x000fe200078ec0ff */
[CCC-:B------:R-:W-:Y:S01]  /*3870*/  FFMA.RP R4, R3.reuse, R9.reuse, R6.reuse ;  /* 0x0000000903047223 */ /* 0x1c0fe20000008006 */
[----:B------:R-:W-:Y:S01]  /*3880*/  FFMA.RM R3, R3, R9, R6 ;  /* 0x0000000903037223 */ /* 0x000fe20000004006 */
[----:B------:R-:W-:Y:S01]  /*3890*/  IADD3 R6, PT, PT, R7, 0x20, RZ ;  /* 0x0000002007067810 */ /* 0x000fe20007ffe0ff */
[----:B------:R-:W-:Y:S01]  /*38a0*/  IMAD.MOV R7, RZ, RZ, -R7 ;  /* 0x000000ffff077224 */ /* 0x000fe200078e0a07 */
[----:B------:R-:W-:-:S02]  /*38b0*/  LOP3.LUT R5, R5, 0x800000, RZ, 0xfc, !PT ;  /* 0x0080000005057812 */ /* 0x000fc400078efcff */
[----:B------:R-:W-:Y:S02]  /*38c0*/  FSETP.NEU.FTZ.AND P0, PT, R4, R3, PT ;  /* 0x000000030400720b */ /* 0x000fe40003f1d000 */
[----:B------:R-:W-:Y:S02]  /*38d0*/  SHF.L.U32 R6, R5, R6, RZ ;  /* 0x0000000605067219 */ /* 0x000fe400000006ff */
[----:B------:R-:W-:Y:S02]  /*38e0*/  SEL R4, R7, RZ, P2 ;  /* 0x000000ff07047207 */ /* 0x000fe40001000000 */
[----:B------:R-:W-:Y:S02]  /*38f0*/  ISETP.NE.AND P1, PT, R6, RZ, P1 ;  /* 0x000000ff0600720c */ /* 0x000fe40000f25270 */
[----:B------:R-:W-:Y:S02]  /*3900*/  SHF.R.U32.HI R4, RZ, R4, R5 ;  /* 0x00000004ff047219 */ /* 0x000fe40000011605 */
[----:B------:R-:W-:-:S02]  /*3910*/  PLOP3.LUT P0, PT, P0, P1, PT, 0xf8, 0x8f ;  /* 0x00000000008f781c */ /* 0x000fc40000703f70 */
[----:B------:R-:W-:Y:S02]  /*3920*/  SHF.R.U32.HI R6, RZ, 0x1, R4 ;  /* 0x00000001ff067819 */ /* 0x000fe40000011604 */
[----:B------:R-:W-:-:S04]  /*3930*/  SEL R3, RZ, 0x1, !P0 ;  /* 0x00000001ff037807 */ /* 0x000fc80004000000 */
[----:B------:R-:W-:-:S04]  /*3940*/  LOP3.LUT R3, R3, 0x1, R6, 0xf8, !PT ;  /* 0x0000000103037812 */ /* 0x000fc800078ef806 */
[----:B------:R-:W-:-:S05]  /*3950*/  LOP3.LUT R3, R3, R4, RZ, 0xc0, !PT ;  /* 0x0000000403037212 */ /* 0x000fca00078ec0ff */
[----:B------:R-:W-:-:S05]  /*3960*/  IMAD.IADD R3, R6, 0x1, R3 ;  /* 0x0000000106037824 */ /* 0x000fca00078e0203 */
[----:B------:R-:W-:Y:S01]  /*3970*/  LOP3.LUT R0, R3, R0, RZ, 0xfc, !PT ;  /* 0x0000000003007212 */ /* 0x000fe200078efcff */
[----:B------:R-:W-:Y:S06]  /*3980*/  BRA `(.L_x_62) ;  /* 0x0000000000107947 */ /* 0x000fec0003800000 */
.L_x_61:
[----:B------:R-:W-:-:S04]  /*3990*/  LOP3.LUT R0, R0, 0x80000000, RZ, 0xc0, !PT ;  /* 0x8000000000007812 */ /* 0x000fc800078ec0ff */
[----:B------:R-:W-:Y:S01]  /*39a0*/  LOP3.LUT R0, R0, 0x7f800000, RZ, 0xfc, !PT ;  /* 0x7f80000000007812 */ /* 0x000fe200078efcff */
[----:B------:R-:W-:Y:S06]  /*39b0*/  BRA `(.L_x_62) ;  /* 0x0000000000047947 */ /* 0x000fec0003800000 */
.L_x_60:
[----:B------:R-:W-:-:S07]  /*39c0*/  LEA R0, R5, R0, 0x17 ;  /* 0x0000000005007211 */ /* 0x000fce00078eb8ff */
.L_x_62:
[----:B------:R-:W-:Y:S05]  /*39d0*/  BSYNC.RECONVERGENT B1 ;  /* 0x0000000000017941 */ /* 0x000fea0003800200 */
.L_x_59:
[----:B------:R-:W-:Y:S05]  /*39e0*/  BRA `(.L_x_63) ;  /* 0x0000000000207947 */ /* 0x000fea0003800000 */
.L_x_58:
[----:B------:R-:W-:-:S04]  /*39f0*/  LOP3.LUT R0, R0, 0x80000000, R3, 0x48, !PT ;  /* 0x8000000000007812 */ /* 0x000fc800078e4803 */
[----:B------:R-:W-:Y:S01]  /*3a00*/  LOP3.LUT R0, R0, 0x7f800000, RZ, 0xfc, !PT ;  /* 0x7f80000000007812 */ /* 0x000fe200078efcff */
[----:B------:R-:W-:Y:S06]  /*3a10*/  BRA `(.L_x_63) ;  /* 0x0000000000147947 */ /* 0x000fec0003800000 */
.L_x_57:
[----:B------:R-:W-:Y:S01]  /*3a20*/  LOP3.LUT R0, R0, 0x80000000, R3, 0x48, !PT ;  /* 0x8000000000007812 */ /* 0x000fe200078e4803 */
[----:B------:R-:W-:Y:S06]  /*3a30*/  BRA `(.L_x_63) ;  /* 0x00000000000c7947 */ /* 0x000fec0003800000 */
.L_x_56:
[----:B------:R-:W0:Y:S01]  /*3a40*/  MUFU.RSQ R0, -QNAN ;  /* 0xffc0000000007908 */ /* 0x000e220000001400 */
[----:B------:R-:W-:Y:S05]  /*3a50*/  BRA `(.L_x_63) ;  /* 0x0000000000047947 */ /* 0x000fea0003800000 */
.L_x_55:
[----:B------:R-:W-:-:S07]  /*3a60*/  FADD.FTZ R0, R3, R16 ;  /* 0x0000001003007221 */ /* 0x000fce0000010000 */
.L_x_63:
[----:B------:R-:W-:Y:S05]  /*3a70*/  BSYNC.RECONVERGENT B0 ;  /* 0x0000000000007941 */ /* 0x000fea0003800200 */
.L_x_53:
[----:B------:R-:W-:-:S04]  /*3a80*/  IMAD.MOV.U32 R3, RZ, RZ, 0x0 ;  /* 0x00000000ff037424 */ /* 0x000fc800078e00ff */
[----:B0-----:R-:W-:Y:S05]  /*3a90*/  RET.REL.NODEC R2 `(_Z36voxel_sampling_idx_binary_gpu_kerneliiiiffffiiPKfPKxPKiS0_S4_PiS5_S5_S5_) ;  /* 0xffffffc402587950 */ /* 0x001fea0003c3ffff */
.L_x_64:
[----:B------:R-:W-:-:S00]  /*3aa0*/  BRA `(.L_x_64) ;  /* 0xfffffffc00fc7947 */ /* 0x000fc0000383ffff */
[----:B------:R-:W-:-:S00]  /*3ab0*/  NOP ;  /* 0x0000000000007918 */ /* 0x000fc00000000000 */
        /* <DEDUP_REMOVED lines=12> */
.L_x_66:


//--------------------- .nv.global.init           --------------------------
	.section	.nv.global.init,"aw",@progbits
.nv.global.init:
	.type		$str,@object
	.size		$str,($str$1 - $str)
$str:
        /*0000*/ 	.byte	0x68, 0x65, 0x72, 0x65, 0x0a, 0x00
	.type		$str$1,@object
	.size		$str$1,(.L_1 - $str$1)
$str$1:
        /*0006*/ 	.byte	0x25, 0x64, 0x2c, 0x20, 0x25, 0x64, 0x0a, 0x00
.L_1:


//--------------------- .nv.shared.reserved.0     --------------------------
	.section	.nv.shared.reserved.0,"aw",@nobits
	.weak		__nv_reservedSMEM_offset_0_alias
	.size		__nv_reservedSMEM_offset_0_alias, 0, 64
	.other		__nv_reservedSMEM_offset_0_alias,@"STO_CUDA_RESERVED_SHARED STV_DEFAULT"
__nv_reservedSMEM_offset_0_alias:
	.zero		0
	.zero		64


//--------------------- .nv.constant0._Z36voxel_sampling_idx_binary_gpu_kerneliiiiffffiiPKfPKxPKiS0_S4_PiS5_S5_S5_ --------------------------
	.section	.nv.constant0._Z36voxel_sampling_idx_binary_gpu_kerneliiiiffffiiPKfPKxPKiS0_S4_PiS5_S5_S5_,"a",@progbits
	.sectionflags	@""
	.align	4
.nv.constant0._Z36voxel_sampling_idx_binary_gpu_kerneliiiiffffiiPKfPKxPKiS0_S4_PiS5_S5_S5_:
	.zero		1008


//--------------------- SYMBOLS --------------------------

	.type		.nv.reservedSmem.offset0,@object
	.size		.nv.reservedSmem.offset0,0x4
	.type		vprintf,@function
